// auto-generated by cutlass_sweep.gemm — config: {"arch": "sm_90", "cluster_m": 2, "cluster_n": 4, "dtype": "fp32", "dtype_b": "fp32", "layout": "nt", "stages": 0, "tile_k": 64, "tile_m": 128, "tile_n": 256}
#include "cutlass/cutlass.h"
#include "cutlass/gemm/collective/collective_builder.hpp"
#include "cutlass/gemm/device/gemm_universal_adapter.h"
#include "cutlass/gemm/kernel/gemm_universal.hpp"
#include "cutlass/epilogue/collective/collective_builder.hpp"

using ElemA = float;
using ElemB = float;
using ElemCD = float;
using Acc  = float;
using TileShape    = cute::Shape<cute::_128, cute::_256, cute::_64>;
using ClusterShape = cute::Shape<cute::_2, cute::_4, cute::_1>;

using CollectiveEpilogue = typename cutlass::epilogue::collective::CollectiveBuilder<
    cutlass::arch::Sm90, cutlass::arch::OpClassTensorOp,
    TileShape, ClusterShape,
    cutlass::epilogue::collective::EpilogueTileAuto,
    Acc, Acc,
    ElemCD, cutlass::layout::RowMajor, 128 / cutlass::sizeof_bits<ElemCD>::value,
    ElemCD, cutlass::layout::RowMajor, 128 / cutlass::sizeof_bits<ElemCD>::value,
    cutlass::epilogue::collective::EpilogueScheduleAuto
  >::CollectiveOp;

using CollectiveMainloop = typename cutlass::gemm::collective::CollectiveBuilder<
    cutlass::arch::Sm90, cutlass::arch::OpClassTensorOp,
    ElemA, cutlass::layout::RowMajor, 128 / cutlass::sizeof_bits<ElemA>::value,
    ElemB, cutlass::layout::ColumnMajor, 128 / cutlass::sizeof_bits<ElemB>::value,
    Acc,
    TileShape, ClusterShape,
    cutlass::gemm::collective::StageCountAutoCarveout<static_cast<int>(sizeof(typename CollectiveEpilogue::SharedStorage))>,
    cutlass::gemm::collective::KernelScheduleAuto
  >::CollectiveOp;

using GemmKernel = cutlass::gemm::kernel::GemmUniversal<
    cute::Shape<int,int,int,int>,
    CollectiveMainloop,
    CollectiveEpilogue
>;
using Gemm = cutlass::gemm::device::GemmUniversalAdapter<GemmKernel>;

// Force the device kernel symbol into the cubin without needing a host main.
auto* _anchor = &cutlass::device_kernel<GemmKernel>;


// ===== COMPILED SASS (sm_90a) =====

	.target	sm_90a

	.elftype	@"ET_EXEC"


//--------------------- .note.nv.tkinfo           --------------------------
	.section	.note.nv.tkinfo,"",@"SHT_NOTE"
	.sectionflags	@"SHF_NOTE_NV_TKINFO"
	.tkinfo
        /*0018*/ 	.word	0x00000002
        /*0030*/ 	.string	""
        /*0030*/ 	.string	"ptxas"
        /*0030*/ 	.string	"Cuda compilation tools, release 13.0, V13.0.88"
        /*0030*/ 	.string	"Build cuda_13.0.r13.0/compiler.36424714_0"
        /*0030*/ 	.string	"-arch sm_90a -m 64 "



//--------------------- .note.nv.cuinfo           --------------------------
	.section	.note.nv.cuinfo,"",@"SHT_NOTE"
	.sectionflags	@"SHF_NOTE_NV_CUINFO"
        /*0018*/ 	.short	0x0002
        /*001a*/ 	.short	0x005a
        /*001c*/ 	.short	0x0082
	.zero		2


//--------------------- .nv.info                  --------------------------
	.section	.nv.info,"",@"SHT_CUDA_INFO"
	.align	4


	//----- nvinfo : EIATTR_REGCOUNT
	.align		4
        /*0000*/ 	.byte	0x04, 0x2f
        /*0002*/ 	.short	(.L_15 - .L_14)
	.align		4
.L_14:
        /*0004*/ 	.word	index@(_ZN7cutlass13device_kernelINS_4gemm6kernel13GemmUniversalIN4cute5tupleIJiiiiEEENS1_10collective13CollectiveMmaINS1_34MainloopSm90TmaGmmaWarpSpecializedILi2ENS5_IJNS4_1CILi2EEENSA_ILi4EEENSA_ILi1EEEEEENS1_35KernelTmaWarpSpecializedCooperativeEEENS5_IJNSA_ILi128EEENSA_ILi256EEENSA_ILi64EEEEEEfNS5_IJlSD_lEEEfSL_NS4_8TiledMMAINS4_8MMA_AtomIJNS4_4SM904GMMA30MMA_64x256x8_F32TF32TF32_SS_TNILNSP_7ScaleInE1ELSR_1EEEEEENS4_6LayoutINS5_IJSB_SD_SD_EEENS5_IJSD_NSA_ILi0EEESW_EEEEENS5_IJNS4_10UnderscoreESZ_SZ_EEEEENS4_23SM90_TMA_LOAD_MULTICASTENS4_14ComposedLayoutINS4_7SwizzleILi3ELi4ELi3EEENS4_18smem_ptr_flag_bitsILi32EEENSU_INS5_IJNSA_ILi8EEENSA_ILi32EEEEEENS5_IJS19_SD_EEEEEEEvNS4_8identityES12_S1D_vS1E_EENS_8epilogue10collective6detail29Sm90TmaWarpSpecializedAdapterINS1H_15DefaultEpilogueIfSL_SL_NS1G_6thread17LinearCombinationIfLi1EffLNS1L_9ScaleType4KindE0ELNS_15FloatRoundStyleE2EfEENS1_15EpilogueDefaultEEEEEvvEEEEvNT_6ParamsE)
        /*0008*/ 	.word	0x000000a8


	//----- nvinfo : EIATTR_FRAME_SIZE
	.align		4
.L_15:
        /*000c*/ 	.byte	0x04, 0x11
        /*000e*/ 	.short	(.L_17 - .L_16)
	.align		4
.L_16:
        /*0010*/ 	.word	index@(_ZN7cutlass13device_kernelINS_4gemm6kernel13GemmUniversalIN4cute5tupleIJiiiiEEENS1_10collective13CollectiveMmaINS1_34MainloopSm90TmaGmmaWarpSpecializedILi2ENS5_IJNS4_1CILi2EEENSA_ILi4EEENSA_ILi1EEEEEENS1_35KernelTmaWarpSpecializedCooperativeEEENS5_IJNSA_ILi128EEENSA_ILi256EEENSA_ILi64EEEEEEfNS5_IJlSD_lEEEfSL_NS4_8TiledMMAINS4_8MMA_AtomIJNS4_4SM904GMMA30MMA_64x256x8_F32TF32TF32_SS_TNILNSP_7ScaleInE1ELSR_1EEEEEENS4_6LayoutINS5_IJSB_SD_SD_EEENS5_IJSD_NSA_ILi0EEESW_EEEEENS5_IJNS4_10UnderscoreESZ_SZ_EEEEENS4_23SM90_TMA_LOAD_MULTICASTENS4_14ComposedLayoutINS4_7SwizzleILi3ELi4ELi3EEENS4_18smem_ptr_flag_bitsILi32EEENSU_INS5_IJNSA_ILi8EEENSA_ILi32EEEEEENS5_IJS19_SD_EEEEEEEvNS4_8identityES12_S1D_vS1E_EENS_8epilogue10collective6detail29Sm90TmaWarpSpecializedAdapterINS1H_15DefaultEpilogueIfSL_SL_NS1G_6thread17LinearCombinationIfLi1EffLNS1L_9ScaleType4KindE0ELNS_15FloatRoundStyleE2EfEENS1_15EpilogueDefaultEEEEEvvEEEEvNT_6ParamsE)
        /*0014*/ 	.word	0x00000000


	//----- nvinfo : EIATTR_MIN_STACK_SIZE
	.align		4
.L_17:
        /*0018*/ 	.byte	0x04, 0x12
        /*001a*/ 	.short	(.L_19 - .L_18)
	.align		4
.L_18:
        /*001c*/ 	.word	index@(_ZN7cutlass13device_kernelINS_4gemm6kernel13GemmUniversalIN4cute5tupleIJiiiiEEENS1_10collective13CollectiveMmaINS1_34MainloopSm90TmaGmmaWarpSpecializedILi2ENS5_IJNS4_1CILi2EEENSA_ILi4EEENSA_ILi1EEEEEENS1_35KernelTmaWarpSpecializedCooperativeEEENS5_IJNSA_ILi128EEENSA_ILi256EEENSA_ILi64EEEEEEfNS5_IJlSD_lEEEfSL_NS4_8TiledMMAINS4_8MMA_AtomIJNS4_4SM904GMMA30MMA_64x256x8_F32TF32TF32_SS_TNILNSP_7ScaleInE1ELSR_1EEEEEENS4_6LayoutINS5_IJSB_SD_SD_EEENS5_IJSD_NSA_ILi0EEESW_EEEEENS5_IJNS4_10UnderscoreESZ_SZ_EEEEENS4_23SM90_TMA_LOAD_MULTICASTENS4_14ComposedLayoutINS4_7SwizzleILi3ELi4ELi3EEENS4_18smem_ptr_flag_bitsILi32EEENSU_INS5_IJNSA_ILi8EEENSA_ILi32EEEEEENS5_IJS19_SD_EEEEEEEvNS4_8identityES12_S1D_vS1E_EENS_8epilogue10collective6detail29Sm90TmaWarpSpecializedAdapterINS1H_15DefaultEpilogueIfSL_SL_NS1G_6thread17LinearCombinationIfLi1EffLNS1L_9ScaleType4KindE0ELNS_15FloatRoundStyleE2EfEENS1_15EpilogueDefaultEEEEEvvEEEEvNT_6ParamsE)
        /*0020*/ 	.word	0x00000000
.L_19:


//--------------------- .nv.compat                --------------------------
	.section	.nv.compat,"",@"SHT_CUDA_COMPAT_INFO"
	.align	4
        /*0000*/ 	.byte	0x02, 0x09, 0x01, 0x00, 0x02, 0x02, 0x04, 0x00, 0x02, 0x05, 0x05, 0x00, 0x03, 0x07, 0x01, 0x01
        /*0010*/ 	.byte	0x02, 0x03, 0x01, 0x00, 0x02, 0x06, 0x01, 0x00, 0x04, 0x0b, 0x08, 0x00, 0x00, 0x00, 0x00, 0x00
        /*0020*/ 	.byte	0x00, 0x00, 0x00, 0x00


//--------------------- .nv.info._ZN7cutlass13device_kernelINS_4gemm6kernel13GemmUniversalIN4cute5tupleIJiiiiEEENS1_10collective13CollectiveMmaINS1_34MainloopSm90TmaGmmaWarpSpecializedILi2ENS5_IJNS4_1CILi2EEENSA_ILi4EEENSA_ILi1EEEEEENS1_35KernelTmaWarpSpecializedCooperativeEEENS5_IJNSA_ILi128EEENSA_ILi256EEENSA_ILi64EEEEEEfNS5_IJlSD_lEEEfSL_NS4_8TiledMMAINS4_8MMA_AtomIJNS4_4SM904GMMA30MMA_64x256x8_F32TF32TF32_SS_TNILNSP_7ScaleInE1ELSR_1EEEEEENS4_6LayoutINS5_IJSB_SD_SD_EEENS5_IJSD_NSA_ILi0EEESW_EEEEENS5_IJNS4_10UnderscoreESZ_SZ_EEEEENS4_23SM90_TMA_LOAD_MULTICASTENS4_14ComposedLayoutINS4_7SwizzleILi3ELi4ELi3EEENS4_18smem_ptr_flag_bitsILi32EEENSU_INS5_IJNSA_ILi8EEENSA_ILi32EEEEEENS5_IJS19_SD_EEEEEEEvNS4_8identityES12_S1D_vS1E_EENS_8epilogue10collective6detail29Sm90TmaWarpSpecializedAdapterINS1H_15DefaultEpilogueIfSL_SL_NS1G_6thread17LinearCombinationIfLi1EffLNS1L_9ScaleType4KindE0ELNS_15FloatRoundStyleE2EfEENS1_15EpilogueDefaultEEEEEvvEEEEvNT_6ParamsE --------------------------
	.section	.nv.info._ZN7cutlass13device_kernelINS_4gemm6kernel13GemmUniversalIN4cute5tupleIJiiiiEEENS1_10collective13CollectiveMmaINS1_34MainloopSm90TmaGmmaWarpSpecializedILi2ENS5_IJNS4_1CILi2EEENSA_ILi4EEENSA_ILi1EEEEEENS1_35KernelTmaWarpSpecializedCooperativeEEENS5_IJNSA_ILi128EEENSA_ILi256EEENSA_ILi64EEEEEEfNS5_IJlSD_lEEEfSL_NS4_8TiledMMAINS4_8MMA_AtomIJNS4_4SM904GMMA30MMA_64x256x8_F32TF32TF32_SS_TNILNSP_7ScaleInE1ELSR_1EEEEEENS4_6LayoutINS5_IJSB_SD_SD_EEENS5_IJSD_NSA_ILi0EEESW_EEEEENS5_IJNS4_10UnderscoreESZ_SZ_EEEEENS4_23SM90_TMA_LOAD_MULTICASTENS4_14ComposedLayoutINS4_7SwizzleILi3ELi4ELi3EEENS4_18smem_ptr_flag_bitsILi32EEENSU_INS5_IJNSA_ILi8EEENSA_ILi32EEEEEENS5_IJS19_SD_EEEEEEEvNS4_8identityES12_S1D_vS1E_EENS_8epilogue10collective6detail29Sm90TmaWarpSpecializedAdapterINS1H_15DefaultEpilogueIfSL_SL_NS1G_6thread17LinearCombinationIfLi1EffLNS1L_9ScaleType4KindE0ELNS_15FloatRoundStyleE2EfEENS1_15EpilogueDefaultEEEEEvvEEEEvNT_6ParamsE,"",@"SHT_CUDA_INFO"
	.sectionflags	@""
	.align	4


	//----- nvinfo : EIATTR_CUDA_API_VERSION
	.align		4
        /*0000*/ 	.byte	0x04, 0x37
        /*0002*/ 	.short	(.L_21 - .L_20)
.L_20:
        /*0004*/ 	.word	0x00000082


	//----- nvinfo : EIATTR_KPARAM_INFO
	.align		4
.L_21:
        /*0008*/ 	.byte	0x04, 0x17
        /*000a*/ 	.short	(.L_23 - .L_22)
.L_22:
        /*000c*/ 	.word	0x00000000
        /*0010*/ 	.short	0x0000
        /*0012*/ 	.short	0x0070
        /*0014*/ 	.byte	0x00, 0xf0, 0x01, 0x10


	//----- nvinfo : EIATTR_SPARSE_MMA_MASK
	.align		4
.L_23:
        /*0018*/ 	.byte	0x03, 0x50
        /*001a*/ 	.short	0x0000


	//----- nvinfo : EIATTR_MAXREG_COUNT
	.align		4
        /*001c*/ 	.byte	0x03, 0x1b
        /*001e*/ 	.short	0x00a8


	//----- nvinfo : EIATTR_NUM_BARRIERS
	.align		4
        /*0020*/ 	.byte	0x02, 0x4c
        /*0022*/ 	.byte	0x01
	.zero		1


	//----- nvinfo : EIATTR_EXTERNS
	.align		4
        /*0024*/ 	.byte	0x04, 0x0f
        /*0026*/ 	.short	(.L_25 - .L_24)


	//   ....[0]....
	.align		4
.L_24:
        /*0028*/ 	.word	index@(__assertfail)


	//----- nvinfo : EIATTR_MERCURY_ISA_VERSION
	.align		4
.L_25:
        /*002c*/ 	.byte	0x03, 0x5f
        /*002e*/ 	.short	0x0101


	//----- nvinfo : EIATTR_INT_WARP_WIDE_INSTR_OFFSETS
	.align		4
        /*0030*/ 	.byte	0x04, 0x31
        /*0032*/ 	.short	(.L_27 - .L_26)


	//   ....[0]....
.L_26:
        /*0034*/ 	.word	0x00000440


	//   ....[1]....
        /*0038*/ 	.word	0x00000470


	//   ....[2]....
        /*003c*/ 	.word	0x00000630


	//   ....[3]....
        /*0040*/ 	.word	0x000020f0


	//----- nvinfo : EIATTR_COOP_GROUP_MASK_REGIDS
	.align		4
.L_27:
        /*0044*/ 	.byte	0x04, 0x29
        /*0046*/ 	.short	(.L_29 - .L_28)


	//   ....[0]....
.L_28:
        /*0048*/ 	.word	0xffffffff


	//   ....[1]....
        /*004c*/ 	.word	0xffffffff


	//   ....[2]....
        /*0050*/ 	.word	0xffffffff


	//   ....[3]....
        /*0054*/ 	.word	0xffffffff


	//   ....[4]....
        /*0058*/ 	.word	0xffffffff


	//   ....[5]....
        /*005c*/ 	.word	0xffffffff


	//----- nvinfo : EIATTR_COOP_GROUP_INSTR_OFFSETS
	.align		4
.L_29:
        /*0060*/ 	.byte	0x04, 0x28
        /*0062*/ 	.short	(.L_31 - .L_30)


	//   ....[0]....
.L_30:
        /*0064*/ 	.word	0x00000060


	//   ....[1]....
        /*0068*/ 	.word	0x00000070


	//   ....[2]....
        /*006c*/ 	.word	0x00000130


	//   ....[3]....
        /*0070*/ 	.word	0x00000290


	//   ....[4]....
        /*0074*/ 	.word	0x000007b0


	//   ....[5]....
        /*0078*/ 	.word	0x00001200


	//----- nvinfo : EIATTR_REG_RECONFIG
	.align		4
.L_31:
        /*007c*/ 	.byte	0x01, 0x54
	.zero		2


	//----- nvinfo : EIATTR_SYSCALL_OFFSETS
	.align		4
        /*0080*/ 	.byte	0x04, 0x46
        /*0082*/ 	.short	(.L_33 - .L_32)


	//   ....[0]....
.L_32:
        /*0084*/ 	.word	0x000013c0


	//----- nvinfo : EIATTR_MBARRIER_INSTR_OFFSETS
	.align		4
.L_33:
        /*0088*/ 	.byte	0x04, 0x39
        /*008a*/ 	.short	(.L_35 - .L_34)


	//   ....[0]....
.L_34:
        /*008c*/ 	.word	0x00000230
        /*0090*/ 	.word	0x000000ff
        /*0094*/ 	.word	0x00000000
        /*0098*/ 	.short	0x0100
        /*009a*/ 	.byte	0x08
	.zero		1


	//   ....[1]....
        /*009c*/ 	.word	0x00000240
        /*00a0*/ 	.word	0x000000ff
        /*00a4*/ 	.word	0x00000010
        /*00a8*/ 	.short	0x0100
        /*00aa*/ 	.byte	0x08
	.zero		1


	//   ....[2]....
        /*00ac*/ 	.word	0x00000250
        /*00b0*/ 	.word	0x000000ff
        /*00b4*/ 	.word	0x00000008
        /*00b8*/ 	.short	0x0100
        /*00ba*/ 	.byte	0x08
	.zero		1


	//   ....[3]....
        /*00bc*/ 	.word	0x00000260
        /*00c0*/ 	.word	0x000000ff
        /*00c4*/ 	.word	0x00000018
        /*00c8*/ 	.short	0x0100
        /*00ca*/ 	.byte	0x08
	.zero		1


	//   ....[4]....
        /*00cc*/ 	.word	0x000006b0
        /*00d0*/ 	.word	0x000000ff
        /*00d4*/ 	.word	0x00000030
        /*00d8*/ 	.short	0x0100
        /*00da*/ 	.byte	0x06
	.zero		1


	//   ....[5]....
        /*00dc*/ 	.word	0x00000740
        /*00e0*/ 	.word	0x000000ff
        /*00e4*/ 	.word	0x00000038
        /*00e8*/ 	.short	0x0100
        /*00ea*/ 	.byte	0x06
	.zero		1


	//   ....[6]....
        /*00ec*/ 	.word	0x00001480
        /*00f0*/ 	.word	0x00000003
        /*00f4*/ 	.word	0x00000000
        /*00f8*/ 	.short	0x010a
        /*00fa*/ 	.byte	0x3f
	.zero		1


	//   ....[7]....
        /*00fc*/ 	.word	0x000014c0
        /*0100*/ 	.word	0x00000003
        /*0104*/ 	.word	0x00000000
        /*0108*/ 	.short	0x010a
        /*010a*/ 	.byte	0x3f
	.zero		1


	//   ....[8]....
        /*010c*/ 	.word	0x00001ac0
        /*0110*/ 	.word	0x00000005
        /*0114*/ 	.word	0x00000000
        /*0118*/ 	.short	0x010a
        /*011a*/ 	.byte	0x3f
	.zero		1


	//   ....[9]....
        /*011c*/ 	.word	0x00001b00
        /*0120*/ 	.word	0x00000005
        /*0124*/ 	.word	0x00000000
        /*0128*/ 	.short	0x010a
        /*012a*/ 	.byte	0x3f
	.zero		1


	//   ....[10]....
        /*012c*/ 	.word	0x00001f90
        /*0130*/ 	.word	0x00000005
        /*0134*/ 	.word	0x00000000
        /*0138*/ 	.short	0x0101
        /*013a*/ 	.byte	0x3f
	.zero		1


	//   ....[11]....
        /*013c*/ 	.word	0x00002170
        /*0140*/ 	.word	0x00000003
        /*0144*/ 	.word	0x00000000
        /*0148*/ 	.short	0x0101
        /*014a*/ 	.byte	0x3f
	.zero		1


	//   ....[12]....
        /*014c*/ 	.word	0x00009830
        /*0150*/ 	.word	0x00000014
        /*0154*/ 	.word	0x00000010
        /*0158*/ 	.short	0x010a
        /*015a*/ 	.byte	0x3f
	.zero		1


	//   ....[13]....
        /*015c*/ 	.word	0x00009cd0
        /*0160*/ 	.word	0x00000004
        /*0164*/ 	.word	0x00000038
        /*0168*/ 	.short	0x0101
        /*016a*/ 	.byte	0x3f
	.zero		1


	//   ....[14]....
        /*016c*/ 	.word	0x0000a3e0
        /*0170*/ 	.word	0x00000005
        /*0174*/ 	.word	0x00000000
        /*0178*/ 	.short	0x010a
        /*017a*/ 	.byte	0x3f
	.zero		1


	//   ....[15]....
        /*017c*/ 	.word	0x0000a460
        /*0180*/ 	.word	0x00000009
        /*0184*/ 	.word	0x00000000
        /*0188*/ 	.short	0x010a
        /*018a*/ 	.byte	0x3f
	.zero		1


	//   ....[16]....
        /*018c*/ 	.word	0x0000a4c0
        /*0190*/ 	.word	0x00000003
        /*0194*/ 	.word	0x00000000
        /*0198*/ 	.short	0x010a
        /*019a*/ 	.byte	0x3f
	.zero		1


	//   ....[17]....
        /*019c*/ 	.word	0x0000a510
        /*01a0*/ 	.word	0x00000005
        /*01a4*/ 	.word	0x00000000
        /*01a8*/ 	.short	0x010a
        /*01aa*/ 	.byte	0x3f
	.zero		1


	//   ....[18]....
        /*01ac*/ 	.word	0x0000a5e0
        /*01b0*/ 	.word	0x00000014
        /*01b4*/ 	.word	0x00000010
        /*01b8*/ 	.short	0x010a
        /*01ba*/ 	.byte	0x3f
	.zero		1


	//   ....[19]....
        /*01bc*/ 	.word	0x0000a6b0
        /*01c0*/ 	.word	0x00000005
        /*01c4*/ 	.word	0x00000000
        /*01c8*/ 	.short	0x010a
        /*01ca*/ 	.byte	0x3f
	.zero		1


	//----- nvinfo : EIATTR_NUM_MBARRIERS
	.align		4
.L_35:
        /*01cc*/ 	.byte	0x03, 0x38
        /*01ce*/ 	.short	0x0006


	//----- nvinfo : EIATTR_EXIT_INSTR_OFFSETS
	.align		4
        /*01d0*/ 	.byte	0x04, 0x1c
        /*01d2*/ 	.short	(.L_37 - .L_36)


	//   ....[0]....
.L_36:
        /*01d4*/ 	.word	0x00000910


	//   ....[1]....
        /*01d8*/ 	.word	0x00001130


	//   ....[2]....
        /*01dc*/ 	.word	0x00008e60


	//   ....[3]....
        /*01e0*/ 	.word	0x000093c0


	//   ....[4]....
        /*01e4*/ 	.word	0x0000a4b0


	//----- nvinfo : EIATTR_MAX_THREADS
	.align		4
.L_37:
        /*01e8*/ 	.byte	0x04, 0x05
        /*01ea*/ 	.short	(.L_39 - .L_38)
.L_38:
        /*01ec*/ 	.word	0x00000180
        /*01f0*/ 	.word	0x00000001
        /*01f4*/ 	.word	0x00000001


	//----- nvinfo : EIATTR_CRS_STACK_SIZE
	.align		4
.L_39:
        /*01f8*/ 	.byte	0x04, 0x1e
        /*01fa*/ 	.short	(.L_41 - .L_40)
.L_40:
        /*01fc*/ 	.word	0x00000000


	//----- nvinfo : EIATTR_CBANK_PARAM_SIZE
	.align		4
.L_41:
        /*0200*/ 	.byte	0x03, 0x19
        /*0202*/ 	.short	0x0470


	//----- nvinfo : EIATTR_PARAM_CBANK
	.align		4
        /*0204*/ 	.byte	0x04, 0x0a
        /*0206*/ 	.short	(.L_43 - .L_42)
	.align		4
.L_42:
        /*0208*/ 	.word	index@(.nv.constant0._ZN7cutlass13device_kernelINS_4gemm6kernel13GemmUniversalIN4cute5tupleIJiiiiEEENS1_10collective13CollectiveMmaINS1_34MainloopSm90TmaGmmaWarpSpecializedILi2ENS5_IJNS4_1CILi2EEENSA_ILi4EEENSA_ILi1EEEEEENS1_35KernelTmaWarpSpecializedCooperativeEEENS5_IJNSA_ILi128EEENSA_ILi256EEENSA_ILi64EEEEEEfNS5_IJlSD_lEEEfSL_NS4_8TiledMMAINS4_8MMA_AtomIJNS4_4SM904GMMA30MMA_64x256x8_F32TF32TF32_SS_TNILNSP_7ScaleInE1ELSR_1EEEEEENS4_6LayoutINS5_IJSB_SD_SD_EEENS5_IJSD_NSA_ILi0EEESW_EEEEENS5_IJNS4_10UnderscoreESZ_SZ_EEEEENS4_23SM90_TMA_LOAD_MULTICASTENS4_14ComposedLayoutINS4_7SwizzleILi3ELi4ELi3EEENS4_18smem_ptr_flag_bitsILi32EEENSU_INS5_IJNSA_ILi8EEENSA_ILi32EEEEEENS5_IJS19_SD_EEEEEEEvNS4_8identityES12_S1D_vS1E_EENS_8epilogue10collective6detail29Sm90TmaWarpSpecializedAdapterINS1H_15DefaultEpilogueIfSL_SL_NS1G_6thread17LinearCombinationIfLi1EffLNS1L_9ScaleType4KindE0ELNS_15FloatRoundStyleE2EfEENS1_15EpilogueDefaultEEEEEvvEEEEvNT_6ParamsE)
        /*020c*/ 	.short	0x0210
        /*020e*/ 	.short	0x0470


	//----- nvinfo : EIATTR_SW_WAR
	.align		4
.L_43:
        /*0210*/ 	.byte	0x04, 0x36
        /*0212*/ 	.short	(.L_45 - .L_44)
.L_44:
        /*0214*/ 	.word	0x00000008
.L_45:


//--------------------- .nv.callgraph             --------------------------
	.section	.nv.callgraph,"",@"SHT_CUDA_CALLGRAPH"
	.align	4
	.sectionentsize	8
	.align		4
        /*0000*/ 	.word	0x00000000
	.align		4
        /*0004*/ 	.word	0xffffffff
	.align		4
        /*0008*/ 	.word	index@(_ZN7cutlass13device_kernelINS_4gemm6kernel13GemmUniversalIN4cute5tupleIJiiiiEEENS1_10collective13CollectiveMmaINS1_34MainloopSm90TmaGmmaWarpSpecializedILi2ENS5_IJNS4_1CILi2EEENSA_ILi4EEENSA_ILi1EEEEEENS1_35KernelTmaWarpSpecializedCooperativeEEENS5_IJNSA_ILi128EEENSA_ILi256EEENSA_ILi64EEEEEEfNS5_IJlSD_lEEEfSL_NS4_8TiledMMAINS4_8MMA_AtomIJNS4_4SM904GMMA30MMA_64x256x8_F32TF32TF32_SS_TNILNSP_7ScaleInE1ELSR_1EEEEEENS4_6LayoutINS5_IJSB_SD_SD_EEENS5_IJSD_NSA_ILi0EEESW_EEEEENS5_IJNS4_10UnderscoreESZ_SZ_EEEEENS4_23SM90_TMA_LOAD_MULTICASTENS4_14ComposedLayoutINS4_7SwizzleILi3ELi4ELi3EEENS4_18smem_ptr_flag_bitsILi32EEENSU_INS5_IJNSA_ILi8EEENSA_ILi32EEEEEENS5_IJS19_SD_EEEEEEEvNS4_8identityES12_S1D_vS1E_EENS_8epilogue10collective6detail29Sm90TmaWarpSpecializedAdapterINS1H_15DefaultEpilogueIfSL_SL_NS1G_6thread17LinearCombinationIfLi1EffLNS1L_9ScaleType4KindE0ELNS_15FloatRoundStyleE2EfEENS1_15EpilogueDefaultEEEEEvvEEEEvNT_6ParamsE)
	.align		4
        /*000c*/ 	.word	index@(__assertfail)
	.align		4
        /*0010*/ 	.word	0x00000000
	.align		4
        /*0014*/ 	.word	0xfffffffe
	.align		4
        /*0018*/ 	.word	0x00000000
	.align		4
        /*001c*/ 	.word	0xfffffffd
	.align		4
        /*0020*/ 	.word	0x00000000
	.align		4
        /*0024*/ 	.word	0xfffffffc


//--------------------- .nv.constant4             --------------------------
	.section	.nv.constant4,"a",@progbits
	.align	8
	.align		8
.nv.constant4:
        /*0000*/ 	.dword	__assertfail
	.align		8
        /*0008*/ 	.dword	__unnamed_1
	.align		8
        /*0010*/ 	.dword	_ZN40_INTERNAL_8f5ec3a8_4_k_cu_b20646a9_273864cuda3std3__45__cpo5beginE
	.align		8
        /*0018*/ 	.dword	_ZN40_INTERNAL_8f5ec3a8_4_k_cu_b20646a9_273864cuda3std3__45__cpo3endE
	.align		8
        /*0020*/ 	.dword	_ZN40_INTERNAL_8f5ec3a8_4_k_cu_b20646a9_273864cuda3std3__45__cpo6cbeginE
	.align		8
        /*0028*/ 	.dword	_ZN40_INTERNAL_8f5ec3a8_4_k_cu_b20646a9_273864cuda3std3__45__cpo4cendE
	.align		8
        /*0030*/ 	.dword	_ZN40_INTERNAL_8f5ec3a8_4_k_cu_b20646a9_273864cuda3std3__442_GLOBAL__N__8f5ec3a8_4_k_cu_b20646a9_273866ignoreE
	.align		8
        /*0038*/ 	.dword	_ZN40_INTERNAL_8f5ec3a8_4_k_cu_b20646a9_273864cuda3std3__419piecewise_constructE
	.align		8
        /*0040*/ 	.dword	_ZN40_INTERNAL_8f5ec3a8_4_k_cu_b20646a9_273864cuda3std3__48in_placeE
	.align		8
        /*0048*/ 	.dword	_ZN40_INTERNAL_8f5ec3a8_4_k_cu_b20646a9_273864cuda3std6ranges3__45__cpo4swapE
	.align		8
        /*0050*/ 	.dword	_ZN40_INTERNAL_8f5ec3a8_4_k_cu_b20646a9_273864cuda3std6ranges3__45__cpo9iter_moveE
	.align		8
        /*0058*/ 	.dword	_ZN40_INTERNAL_8f5ec3a8_4_k_cu_b20646a9_273864cute7productE
	.align		8
        /*0060*/ 	.dword	_ZN40_INTERNAL_8f5ec3a8_4_k_cu_b20646a9_273864cute1_E
	.align		8
        /*0068*/ 	.dword	$str$22
	.align		8
        /*0070*/ 	.dword	$str$23


//--------------------- .text._ZN7cutlass13device_kernelINS_4gemm6kernel13GemmUniversalIN4cute5tupleIJiiiiEEENS1_10collective13CollectiveMmaINS1_34MainloopSm90TmaGmmaWarpSpecializedILi2ENS5_IJNS4_1CILi2EEENSA_ILi4EEENSA_ILi1EEEEEENS1_35KernelTmaWarpSpecializedCooperativeEEENS5_IJNSA_ILi128EEENSA_ILi256EEENSA_ILi64EEEEEEfNS5_IJlSD_lEEEfSL_NS4_8TiledMMAINS4_8MMA_AtomIJNS4_4SM904GMMA30MMA_64x256x8_F32TF32TF32_SS_TNILNSP_7ScaleInE1ELSR_1EEEEEENS4_6LayoutINS5_IJSB_SD_SD_EEENS5_IJSD_NSA_ILi0EEESW_EEEEENS5_IJNS4_10UnderscoreESZ_SZ_EEEEENS4_23SM90_TMA_LOAD_MULTICASTENS4_14ComposedLayoutINS4_7SwizzleILi3ELi4ELi3EEENS4_18smem_ptr_flag_bitsILi32EEENSU_INS5_IJNSA_ILi8EEENSA_ILi32EEEEEENS5_IJS19_SD_EEEEEEEvNS4_8identityES12_S1D_vS1E_EENS_8epilogue10collective6detail29Sm90TmaWarpSpecializedAdapterINS1H_15DefaultEpilogueIfSL_SL_NS1G_6thread17LinearCombinationIfLi1EffLNS1L_9ScaleType4KindE0ELNS_15FloatRoundStyleE2EfEENS1_15EpilogueDefaultEEEEEvvEEEEvNT_6ParamsE --------------------------
	.section	.text._ZN7cutlass13device_kernelINS_4gemm6kernel13GemmUniversalIN4cute5tupleIJiiiiEEENS1_10collective13CollectiveMmaINS1_34MainloopSm90TmaGmmaWarpSpecializedILi2ENS5_IJNS4_1CILi2EEENSA_ILi4EEENSA_ILi1EEEEEENS1_35KernelTmaWarpSpecializedCooperativeEEENS5_IJNSA_ILi128EEENSA_ILi256EEENSA_ILi64EEEEEEfNS5_IJlSD_lEEEfSL_NS4_8TiledMMAINS4_8MMA_AtomIJNS4_4SM904GMMA30MMA_64x256x8_F32TF32TF32_SS_TNILNSP_7ScaleInE1ELSR_1EEEEEENS4_6LayoutINS5_IJSB_SD_SD_EEENS5_IJSD_NSA_ILi0EEESW_EEEEENS5_IJNS4_10UnderscoreESZ_SZ_EEEEENS4_23SM90_TMA_LOAD_MULTICASTENS4_14ComposedLayoutINS4_7SwizzleILi3ELi4ELi3EEENS4_18smem_ptr_flag_bitsILi32EEENSU_INS5_IJNSA_ILi8EEENSA_ILi32EEEEEENS5_IJS19_SD_EEEEEEEvNS4_8identityES12_S1D_vS1E_EENS_8epilogue10collective6detail29Sm90TmaWarpSpecializedAdapterINS1H_15DefaultEpilogueIfSL_SL_NS1G_6thread17LinearCombinationIfLi1EffLNS1L_9ScaleType4KindE0ELNS_15FloatRoundStyleE2EfEENS1_15EpilogueDefaultEEEEEvvEEEEvNT_6ParamsE,"ax",@progbits
	.align	128
.text._ZN7cutlass13device_kernelINS_4gemm6kernel13GemmUniversalIN4cute5tupleIJiiiiEEENS1_10collective13CollectiveMmaINS1_34MainloopSm90TmaGmmaWarpSpecializedILi2ENS5_IJNS4_1CILi2EEENSA_ILi4EEENSA_ILi1EEEEEENS1_35KernelTmaWarpSpecializedCooperativeEEENS5_IJNSA_ILi128EEENSA_ILi256EEENSA_ILi64EEEEEEfNS5_IJlSD_lEEEfSL_NS4_8TiledMMAINS4_8MMA_AtomIJNS4_4SM904GMMA30MMA_64x256x8_F32TF32TF32_SS_TNILNSP_7ScaleInE1ELSR_1EEEEEENS4_6LayoutINS5_IJSB_SD_SD_EEENS5_IJSD_NSA_ILi0EEESW_EEEEENS5_IJNS4_10UnderscoreESZ_SZ_EEEEENS4_23SM90_TMA_LOAD_MULTICASTENS4_14ComposedLayoutINS4_7SwizzleILi3ELi4ELi3EEENS4_18smem_ptr_flag_bitsILi32EEENSU_INS5_IJNSA_ILi8EEENSA_ILi32EEEEEENS5_IJS19_SD_EEEEEEEvNS4_8identityES12_S1D_vS1E_EENS_8epilogue10collective6detail29Sm90TmaWarpSpecializedAdapterINS1H_15DefaultEpilogueIfSL_SL_NS1G_6thread17LinearCombinationIfLi1EffLNS1L_9ScaleType4KindE0ELNS_15FloatRoundStyleE2EfEENS1_15EpilogueDefaultEEEEEvvEEEEvNT_6ParamsE:
        .type           _ZN7cutlass13device_kernelINS_4gemm6kernel13GemmUniversalIN4cute5tupleIJiiiiEEENS1_10collective13CollectiveMmaINS1_34MainloopSm90TmaGmmaWarpSpecializedILi2ENS5_IJNS4_1CILi2EEENSA_ILi4EEENSA_ILi1EEEEEENS1_35KernelTmaWarpSpecializedCooperativeEEENS5_IJNSA_ILi128EEENSA_ILi256EEENSA_ILi64EEEEEEfNS5_IJlSD_lEEEfSL_NS4_8TiledMMAINS4_8MMA_AtomIJNS4_4SM904GMMA30MMA_64x256x8_F32TF32TF32_SS_TNILNSP_7ScaleInE1ELSR_1EEEEEENS4_6LayoutINS5_IJSB_SD_SD_EEENS5_IJSD_NSA_ILi0EEESW_EEEEENS5_IJNS4_10UnderscoreESZ_SZ_EEEEENS4_23SM90_TMA_LOAD_MULTICASTENS4_14ComposedLayoutINS4_7SwizzleILi3ELi4ELi3EEENS4_18smem_ptr_flag_bitsILi32EEENSU_INS5_IJNSA_ILi8EEENSA_ILi32EEEEEENS5_IJS19_SD_EEEEEEEvNS4_8identityES12_S1D_vS1E_EENS_8epilogue10collective6detail29Sm90TmaWarpSpecializedAdapterINS1H_15DefaultEpilogueIfSL_SL_NS1G_6thread17LinearCombinationIfLi1EffLNS1L_9ScaleType4KindE0ELNS_15FloatRoundStyleE2EfEENS1_15EpilogueDefaultEEEEEvvEEEEvNT_6ParamsE,@function
        .size           _ZN7cutlass13device_kernelINS_4gemm6kernel13GemmUniversalIN4cute5tupleIJiiiiEEENS1_10collective13CollectiveMmaINS1_34MainloopSm90TmaGmmaWarpSpecializedILi2ENS5_IJNS4_1CILi2EEENSA_ILi4EEENSA_ILi1EEEEEENS1_35KernelTmaWarpSpecializedCooperativeEEENS5_IJNSA_ILi128EEENSA_ILi256EEENSA_ILi64EEEEEEfNS5_IJlSD_lEEEfSL_NS4_8TiledMMAINS4_8MMA_AtomIJNS4_4SM904GMMA30MMA_64x256x8_F32TF32TF32_SS_TNILNSP_7ScaleInE1ELSR_1EEEEEENS4_6LayoutINS5_IJSB_SD_SD_EEENS5_IJSD_NSA_ILi0EEESW_EEEEENS5_IJNS4_10UnderscoreESZ_SZ_EEEEENS4_23SM90_TMA_LOAD_MULTICASTENS4_14ComposedLayoutINS4_7SwizzleILi3ELi4ELi3EEENS4_18smem_ptr_flag_bitsILi32EEENSU_INS5_IJNSA_ILi8EEENSA_ILi32EEEEEENS5_IJS19_SD_EEEEEEEvNS4_8identityES12_S1D_vS1E_EENS_8epilogue10collective6detail29Sm90TmaWarpSpecializedAdapterINS1H_15DefaultEpilogueIfSL_SL_NS1G_6thread17LinearCombinationIfLi1EffLNS1L_9ScaleType4KindE0ELNS_15FloatRoundStyleE2EfEENS1_15EpilogueDefaultEEEEEvvEEEEvNT_6ParamsE,(.L_x_321 - _ZN7cutlass13device_kernelINS_4gemm6kernel13GemmUniversalIN4cute5tupleIJiiiiEEENS1_10collective13CollectiveMmaINS1_34MainloopSm90TmaGmmaWarpSpecializedILi2ENS5_IJNS4_1CILi2EEENSA_ILi4EEENSA_ILi1EEEEEENS1_35KernelTmaWarpSpecializedCooperativeEEENS5_IJNSA_ILi128EEENSA_ILi256EEENSA_ILi64EEEEEEfNS5_IJlSD_lEEEfSL_NS4_8TiledMMAINS4_8MMA_AtomIJNS4_4SM904GMMA30MMA_64x256x8_F32TF32TF32_SS_TNILNSP_7ScaleInE1ELSR_1EEEEEENS4_6LayoutINS5_IJSB_SD_SD_EEENS5_IJSD_NSA_ILi0EEESW_EEEEENS5_IJNS4_10UnderscoreESZ_SZ_EEEEENS4_23SM90_TMA_LOAD_MULTICASTENS4_14ComposedLayoutINS4_7SwizzleILi3ELi4ELi3EEENS4_18smem_ptr_flag_bitsILi32EEENSU_INS5_IJNSA_ILi8EEENSA_ILi32EEEEEENS5_IJS19_SD_EEEEEEEvNS4_8identityES12_S1D_vS1E_EENS_8epilogue10collective6detail29Sm90TmaWarpSpecializedAdapterINS1H_15DefaultEpilogueIfSL_SL_NS1G_6thread17LinearCombinationIfLi1EffLNS1L_9ScaleType4KindE0ELNS_15FloatRoundStyleE2EfEENS1_15EpilogueDefaultEEEEEvvEEEEvNT_6ParamsE)
        .other          _ZN7cutlass13device_kernelINS_4gemm6kernel13GemmUniversalIN4cute5tupleIJiiiiEEENS1_10collective13CollectiveMmaINS1_34MainloopSm90TmaGmmaWarpSpecializedILi2ENS5_IJNS4_1CILi2EEENSA_ILi4EEENSA_ILi1EEEEEENS1_35KernelTmaWarpSpecializedCooperativeEEENS5_IJNSA_ILi128EEENSA_ILi256EEENSA_ILi64EEEEEEfNS5_IJlSD_lEEEfSL_NS4_8TiledMMAINS4_8MMA_AtomIJNS4_4SM904GMMA30MMA_64x256x8_F32TF32TF32_SS_TNILNSP_7ScaleInE1ELSR_1EEEEEENS4_6LayoutINS5_IJSB_SD_SD_EEENS5_IJSD_NSA_ILi0EEESW_EEEEENS5_IJNS4_10UnderscoreESZ_SZ_EEEEENS4_23SM90_TMA_LOAD_MULTICASTENS4_14ComposedLayoutINS4_7SwizzleILi3ELi4ELi3EEENS4_18smem_ptr_flag_bitsILi32EEENSU_INS5_IJNSA_ILi8EEENSA_ILi32EEEEEENS5_IJS19_SD_EEEEEEEvNS4_8identityES12_S1D_vS1E_EENS_8epilogue10collective6detail29Sm90TmaWarpSpecializedAdapterINS1H_15DefaultEpilogueIfSL_SL_NS1G_6thread17LinearCombinationIfLi1EffLNS1L_9ScaleType4KindE0ELNS_15FloatRoundStyleE2EfEENS1_15EpilogueDefaultEEEEEvvEEEEvNT_6ParamsE,@"STO_CUDA_ENTRY STV_DEFAULT"
_ZN7cutlass13device_kernelINS_4gemm6kernel13GemmUniversalIN4cute5tupleIJiiiiEEENS1_10collective13CollectiveMmaINS1_34MainloopSm90TmaGmmaWarpSpecializedILi2ENS5_IJNS4_1CILi2EEENSA_ILi4EEENSA_ILi1EEEEEENS1_35KernelTmaWarpSpecializedCooperativeEEENS5_IJNSA_ILi128EEENSA_ILi256EEENSA_ILi64EEEEEEfNS5_IJlSD_lEEEfSL_NS4_8TiledMMAINS4_8MMA_AtomIJNS4_4SM904GMMA30MMA_64x256x8_F32TF32TF32_SS_TNILNSP_7ScaleInE1ELSR_1EEEEEENS4_6LayoutINS5_IJSB_SD_SD_EEENS5_IJSD_NSA_ILi0EEESW_EEEEENS5_IJNS4_10UnderscoreESZ_SZ_EEEEENS4_23SM90_TMA_LOAD_MULTICASTENS4_14ComposedLayoutINS4_7SwizzleILi3ELi4ELi3EEENS4_18smem_ptr_flag_bitsILi32EEENSU_INS5_IJNSA_ILi8EEENSA_ILi32EEEEEENS5_IJS19_SD_EEEEEEEvNS4_8identityES12_S1D_vS1E_EENS_8epilogue10collective6detail29Sm90TmaWarpSpecializedAdapterINS1H_15DefaultEpilogueIfSL_SL_NS1G_6thread17LinearCombinationIfLi1EffLNS1L_9ScaleType4KindE0ELNS_15FloatRoundStyleE2EfEENS1_15EpilogueDefaultEEEEEvvEEEEvNT_6ParamsE:
[----:B------:R-:W0:Y:S01]  /*0000*/  LDC R1, c[0x0][0x28] ;  /* 0x00000a00ff017b82 */ /* 0x000e220000000800 */
[----:B------:R-:W1:Y:S01]  /*0010*/  S2R R18, SR_TID.X ;  /* 0x0000000000127919 */ /* 0x000e620000002100 */
[----:B------:R-:W-:Y:S01]  /*0020*/  ELECT P0, URZ, PT ;  /* 0x00000000003f782f */ /* 0x000fe20003800000 */
[----:B------:R-:W-:Y:S01]  /*0030*/  BSSY B0, `(.L_x_0) ;  /* 0x000000f000007945 */ /* 0x000fe20003800000 */
[--C-:B-1----:R-:W-:Y:S02]  /*0040*/  SHF.R.U32.HI R0, RZ, 0x5, R18.reuse ;  /* 0x00000005ff007819 */ /* 0x102fe40000011612 */
[----:B------:R-:W-:-:S03]  /*0050*/  SHF.R.U32.HI R3, RZ, 0x7, R18 ;  /* 0x00000007ff037819 */ /* 0x000fc60000011612 */
[----:B------:R-:W1:Y:S04]  /*0060*/  SHFL.IDX PT, R2, R0, RZ, 0x1f ;  /* 0x00001fff00027589 */ /* 0x000e6800000e0000 */
[----:B------:R2:W3:Y:S01]  /*0070*/  SHFL.IDX PT, R5, R3, RZ, 0x1f ;  /* 0x00001fff03057589 */ /* 0x0004e200000e0000 */
[----:B-1----:R-:W-:-:S13]  /*0080*/  ISETP.NE.OR P0, PT, R2, RZ, !P0 ;  /* 0x000000ff0200720c */ /* 0x002fda0004705670 */
[----:B0-23--:R-:W-:Y:S05]  /*0090*/  @P0 BRA `(.L_x_1) ;  /* 0x0000000000200947 */ /* 0x00dfea0003800000 */
[----:B------:R-:W-:Y:S02]  /*00a0*/  ULDC.64 UR4, c[0x0][0x198] ;  /* 0x0000660000047ab9 */ /* 0x000fe40000000a00 */
[----:B------:R-:W-:Y:S02]  /*00b0*/  UIADD3 UR6, UP0, UR4, 0xf0, URZ ;  /* 0x000000f004067890 */ /* 0x000fe4000ff1e03f */
[----:B------:R-:W-:Y:S02]  /*00c0*/  UIADD3 UR4, UP1, UR4, 0x1f0, URZ ;  /* 0x000001f004047890 */ /* 0x000fe4000ff3e03f */
[----:B------:R-:W-:Y:S02]  /*00d0*/  UIADD3.X UR7, URZ, UR5, URZ, UP0, !UPT ;  /* 0x000000053f077290 */ /* 0x000fe400087fe43f */
[----:B------:R-:W-:-:S07]  /*00e0*/  UIADD3.X UR5, URZ, UR5, URZ, UP1, !UPT ;  /* 0x000000053f057290 */ /* 0x000fce0008ffe43f */
[----:B------:R0:W-:Y:S02]  /*00f0*/  UTMACCTL.PF [UR6] ;  /* 0x00000000060079b9 */ /* 0x0001e40008040000 */
[----:B------:R0:W-:Y:S02]  /*0100*/  UTMACCTL.PF [UR4] ;  /* 0x00000000040079b9 */ /* 0x0001e40008040000 */
[----:B0-----:R-:W-:Y:S01]  /*0110*/  NOP ;  /* 0x0000000000007918 */ /* 0x001fe20000000000 */
.L_x_1:
[----:B------:R-:W-:Y:S05]  /*0120*/  BSYNC B0 ;  /* 0x0000000000007941 */ /* 0x000fea0003800000 */
.L_x_0:
[----:B------:R-:W0:Y:S02]  /*0130*/  SHFL.IDX PT, R3, R0, RZ, 0x1f ;  /* 0x00001fff00037589 */ /* 0x000e2400000e0000 */
[----:B0-----:R-:W-:-:S13]  /*0140*/  ISETP.NE.AND P0, PT, R3, RZ, PT ;  /* 0x000000ff0300720c */ /* 0x001fda0003f05270 */
[----:B------:R-:W-:Y:S05]  /*0150*/  @P0 BRA `(.L_x_2) ;  /* 0x0000000000480947 */ /* 0x000fea0003800000 */
[----:B------:R-:W0:Y:S01]  /*0160*/  S2UR UR8, SR_CgaCtaId ;  /* 0x00000000000879c3 */ /* 0x000e220000008800 */
[----:B------:R-:W-:Y:S01]  /*0170*/  UMOV UR4, 0x400 ;  /* 0x0000040000047882 */ /* 0x000fe20000000000 */
[----:B------:R-:W-:Y:S01]  /*0180*/  UMOV UR5, 0x1 ;  /* 0x0000000100057882 */ /* 0x000fe20000000000 */
[----:B------:R-:W-:Y:S01]  /*0190*/  UMOV UR6, 0xa ;  /* 0x0000000a00067882 */ /* 0x000fe20000000000 */
[----:B------:R-:W-:Y:S01]  /*01a0*/  ELECT P0, URZ, PT ;  /* 0x00000000003f782f */ /* 0x000fe20003800000 */
[----:B------:R-:W-:-:S04]  /*01b0*/  UIADD3 UR6, -UR6, 0x100000, URZ ;  /* 0x0010000006067890 */ /* 0x000fc8000fffe13f */
[----:B------:R-:W-:Y:S02]  /*01c0*/  USHF.L.U32 UR7, UR6, 0xb, URZ ;  /* 0x0000000b06077899 */ /* 0x000fe4000800063f */
[----:B------:R-:W-:Y:S02]  /*01d0*/  USHF.L.U32 UR6, UR6, 0x1, URZ ;  /* 0x0000000106067899 */ /* 0x000fe4000800063f */
[----:B0-----:R-:W-:Y:S02]  /*01e0*/  ULEA UR8, UR8, UR4, 0x18 ;  /* 0x0000000408087291 */ /* 0x001fe4000f8ec03f */
[----:B------:R-:W-:-:S04]  /*01f0*/  UIADD3 UR4, -UR5, 0x100000, URZ ;  /* 0x0010000005047890 */ /* 0x000fc8000fffe13f */
[----:B------:R-:W-:Y:S02]  /*0200*/  USHF.L.U32 UR5, UR4, 0xb, URZ ;  /* 0x0000000b04057899 */ /* 0x000fe4000800063f */
[----:B------:R-:W-:Y:S01]  /*0210*/  USHF.L.U32 UR4, UR4, 0x1, URZ ;  /* 0x0000000104047899 */ /* 0x000fe2000800063f */
[----:B------:R-:W0:Y:S11]  /*0220*/  FENCE.VIEW.ASYNC.S ;  /* 0x00000000000073c6 */ /* 0x000e360000000000 */
[----:B0-----:R0:W1:Y:S01]  /*0230*/  SYNCS.EXCH.64 URZ, [UR8], UR4 ;  /* 0x00000004083f75b2 */ /* 0x0010620008000100 */
[----:B------:R0:W2:Y:S01]  /*0240*/  SYNCS.EXCH.64 URZ, [UR8+0x10], UR6 ;  /* 0x00001006083f75b2 */ /* 0x0000a20008000100 */
[----:B------:R0:W3:Y:S01]  /*0250*/  SYNCS.EXCH.64 URZ, [UR8+0x8], UR4 ;  /* 0x00000804083f75b2 */ /* 0x0000e20008000100 */
[----:B------:R0:W4:Y:S01]  /*0260*/  SYNCS.EXCH.64 URZ, [UR8+0x18], UR6 ;  /* 0x00001806083f75b2 */ /* 0x0001220008000100 */
[----:B------:R-:W-:Y:S01]  /*0270*/  NOP ;  /* 0x0000000000007918 */ /* 0x000fe20000000000 */
.L_x_2:
[----:B------:R-:W-:Y:S01]  /*0280*/  SHF.R.S32.HI R7, RZ, 0x1f, R18 ;  /* 0x0000001fff077819 */ /* 0x000fe20000011412 */
[----:B------:R-:W5:Y:S01]  /*0290*/  SHFL.IDX PT, R0, R0, RZ, 0x1f ;  /* 0x00001fff00007589 */ /* 0x000f6200000e0000 */
[----:B0-----:R-:W0:Y:S01]  /*02a0*/  S2UR UR8, SR_CTAID.X ;  /* 0x00000000000879c3 */ /* 0x001e220000002500 */
[----:B------:R-:W-:Y:S02]  /*02b0*/  ELECT P0, URZ, PT ;  /* 0x00000000003f782f */ /* 0x000fe40003800000 */
[----:B------:R-:W-:Y:S01]  /*02c0*/  LEA.HI R7, R7, R18, RZ, 0x7 ;  /* 0x0000001207077211 */ /* 0x000fe200078f38ff */
[----:B------:R-:W1:Y:S01]  /*02d0*/  S2R R4, SR_CTAID.Y ;  /* 0x0000000000047919 */ /* 0x000e620000002600 */
[----:B------:R-:W-:Y:S01]  /*02e0*/  SHF.R.S32.HI R8, RZ, 0x1f, R3 ;  /* 0x0000001fff087819 */ /* 0x000fe20000011403 */
[----:B------:R-:W-:Y:S01]  /*02f0*/  ULDC UR4, c[0x0][0x150] ;  /* 0x0000540000047ab9 */ /* 0x000fe20000000800 */
[----:B------:R-:W-:Y:S01]  /*0300*/  LOP3.LUT R7, R7, 0xffffff80, RZ, 0xc0, !PT ;  /* 0xffffff8007077812 */ /* 0x000fe200078ec0ff */
[----:B------:R-:W-:Y:S01]  /*0310*/  NOP ;  /* 0x0000000000007918 */ /* 0x000fe20000000000 */
[----:B------:R-:W-:Y:S01]  /*0320*/  LEA.HI R8, R8, R3, RZ, 0x2 ;  /* 0x0000000308087211 */ /* 0x000fe200078f10ff */
[----:B------:R-:W2:Y:S01]  /*0330*/  LDC R10, c[0x0][0x144] ;  /* 0x00005100ff0a7b82 */ /* 0x000ea20000000800 */
[----:B------:R-:W-:Y:S01]  /*0340*/  NOP ;  /* 0x0000000000007918 */ /* 0x000fe20000000000 */
[----:B------:R-:W-:Y:S01]  /*0350*/  IMAD.IADD R6, R18, 0x1, -R7 ;  /* 0x0000000112067824 */ /* 0x000fe200078e0a07 */
[----:B------:R-:W-:Y:S01]  /*0360*/  LOP3.LUT R8, R8, 0x3ffffffc, RZ, 0xc0, !PT ;  /* 0x3ffffffc08087812 */ /* 0x000fe200078ec0ff */
[----:B------:R-:W-:Y:S01]  /*0370*/  IMAD.MOV.U32 R22, RZ, RZ, 0x1 ;  /* 0x00000001ff167424 */ /* 0x000fe200078e00ff */
[----:B------:R-:W-:-:S02]  /*0380*/  ISETP.NE.AND P3, PT, R5, RZ, PT ;  /* 0x000000ff0500720c */ /* 0x000fc40003f65270 */
[----:B------:R-:W-:Y:S01]  /*0390*/  SHF.R.S32.HI R7, RZ, 0x1f, R6 ;  /* 0x0000001fff077819 */ /* 0x000fe20000011406 */
[----:B------:R-:W-:Y:S01]  /*03a0*/  IMAD.IADD R8, R3, 0x1, -R8 ;  /* 0x0000000103087824 */ /* 0x000fe200078e0a08 */
[----:B------:R-:W3:Y:S02]  /*03b0*/  LDC R13, c[0x0][0x140] ;  /* 0x00005000ff0d7b82 */ /* 0x000ee40000000800 */
[----:B------:R-:W-:Y:S02]  /*03c0*/  LEA.HI R7, R7, R6, RZ, 0x3 ;  /* 0x0000000607077211 */ /* 0x000fe400078f18ff */
[----:B-----5:R-:W-:Y:S02]  /*03d0*/  ISETP.NE.OR P0, PT, R0, RZ, !P0 ;  /* 0x000000ff0000720c */ /* 0x020fe40004705670 */
[--C-:B------:R-:W-:Y:S02]  /*03e0*/  SHF.R.S32.HI R0, RZ, 0x3, R7.reuse ;  /* 0x00000003ff007819 */ /* 0x100fe40000011407 */
[----:B------:R-:W-:-:S02]  /*03f0*/  SHF.R.S32.HI R7, RZ, 0x1f, R7 ;  /* 0x0000001fff077819 */ /* 0x000fc40000011407 */
[----:B0-----:R-:W-:Y:S02]  /*0400*/  I2FP.F32.U32 R9, UR8 ;  /* 0x0000000800097c45 */ /* 0x001fe40008201000 */
[----:B------:R-:W-:-:S03]  /*0410*/  LEA.HI R7, R7, R0, RZ, 0x2 ;  /* 0x0000000007077211 */ /* 0x000fc600078f10ff */
[----:B------:R-:W-:Y:S01]  /*0420*/  FMUL R9, R9, UR4 ;  /* 0x0000000409097c20 */ /* 0x000fe20008400000 */
[----:B------:R-:W-:Y:S01]  /*0430*/  LOP3.LUT R7, R7, 0xfffffffc, RZ, 0xc0, !PT ;  /* 0xfffffffc07077812 */ /* 0x000fe200078ec0ff */
[----:B------:R-:W-:Y:S01]  /*0440*/  VOTEU.ALL UP0, P0 ;  /* 0x00000000003f7886 */ /* 0x000fe20000000000 */
[----:B-1----:R-:W-:Y:S01]  /*0450*/  I2FP.F32.U32 R3, R4 ;  /* 0x0000000400037245 */ /* 0x002fe20000201000 */
[----:B------:R-:W-:Y:S01]  /*0460*/  ULDC UR4, c[0x0][0x154] ;  /* 0x0000550000047ab9 */ /* 0x000fe20000000800 */
[----:B------:R-:W-:Y:S01]  /*0470*/  VOTEU.ALL UP1, P0 ;  /* 0x00000000003f7886 */ /* 0x000fe20000020000 */
[----:B------:R-:W0:Y:S01]  /*0480*/  F2I.U32.TRUNC.NTZ R9, R9 ;  /* 0x0000000900097305 */ /* 0x000e22000020f000 */
[----:B------:R-:W-:Y:S01]  /*0490*/  IMAD.IADD R7, R0, 0x1, -R7 ;  /* 0x0000000100077824 */ /* 0x000fe200078e0a07 */
[----:B------:R-:W1:Y:S01]  /*04a0*/  @!UP0 S2UR UR7, SR_CgaCtaId ;  /* 0x00000000000789c3 */ /* 0x000e620000008800 */
[----:B------:R-:W-:Y:S01]  /*04b0*/  FMUL R12, R3, UR4 ;  /* 0x00000004030c7c20 */ /* 0x000fe20008400000 */
[----:B------:R-:W-:Y:S01]  /*04c0*/  UMOV UR4, 0x20 ;  /* 0x0000002000047882 */ /* 0x000fe20000000000 */
[----:B------:R-:W-:Y:S01]  /*04d0*/  IMAD R8, R8, 0x4, R7 ;  /* 0x0000000408087824 */ /* 0x000fe200078e0207 */
[----:B------:R-:W-:Y:S01]  /*04e0*/  @!UP0 UMOV UR6, 0x400 ;  /* 0x0000040000068882 */ /* 0x000fe20000000000 */
[----:B------:R-:W-:-:S04]  /*04f0*/  @!UP0 UIADD3 UR4, -UR4, 0x100000, URZ ;  /* 0x0010000004048890 */ /* 0x000fc8000fffe13f */
[----:B------:R-:W-:Y:S02]  /*0500*/  @!UP0 USHF.L.U32 UR5, UR4, 0xb, URZ ;  /* 0x0000000b04058899 */ /* 0x000fe4000800063f */
[----:B------:R-:W-:Y:S01]  /*0510*/  @!UP0 USHF.L.U32 UR4, UR4, 0x1, URZ ;  /* 0x0000000104048899 */ /* 0x000fe2000800063f */
[----:B---3--:R-:W-:Y:S01]  /*0520*/  ISETP.EQ.U32.AND P2, PT, R13, 0x1, PT ;  /* 0x000000010d00780c */ /* 0x008fe20003f42070 */
[----:B------:R-:W3:Y:S01]  /*0530*/  F2I.U32.TRUNC.NTZ R12, R12 ;  /* 0x0000000c000c7305 */ /* 0x000ee2000020f000 */
[----:B------:R-:W-:Y:S01]  /*0540*/  LEA.HI R0, R8, R8, RZ, 0x1 ;  /* 0x0000000808007211 */ /* 0x000fe200078f08ff */
[----:B------:R-:W5:Y:S03]  /*0550*/  LDC R7, c[0x0][0x148] ;  /* 0x00005200ff077b82 */ /* 0x000f660000000800 */
[----:B------:R-:W-:Y:S01]  /*0560*/  LOP3.LUT R11, R0, 0xfffffffe, RZ, 0xc0, !PT ;  /* 0xfffffffe000b7812 */ /* 0x000fe200078ec0ff */
[----:B0-----:R-:W-:Y:S01]  /*0570*/  IMAD.MOV R15, RZ, RZ, -R9 ;  /* 0x000000ffff0f7224 */ /* 0x001fe200078e0a09 */
[----:B------:R-:W-:-:S03]  /*0580*/  SHF.R.S32.HI R9, RZ, 0x1f, R2 ;  /* 0x0000001fff097819 */ /* 0x000fc60000011402 */
[----:B--2---:R-:W-:Y:S01]  /*0590*/  IMAD R3, R10, R15, UR8 ;  /* 0x000000080a037e24 */ /* 0x004fe2000f8e020f */
[----:B------:R-:W-:Y:S01]  /*05a0*/  LEA.HI R9, R9, R2, RZ, 0x2 ;  /* 0x0000000209097211 */ /* 0x000fe200078f10ff */
[C---:B------:R-:W-:Y:S02]  /*05b0*/  IMAD.IADD R0, R8.reuse, 0x1, -R11 ;  /* 0x0000000108007824 */ /* 0x040fe400078e0a0b */
[----:B------:R-:W-:Y:S01]  /*05c0*/  IMAD.SHL.U32 R11, R8, 0x4, RZ ;  /* 0x00000004080b7824 */ /* 0x000fe200078e00ff */
[----:B------:R-:W-:Y:S01]  /*05d0*/  LOP3.LUT R9, R9, 0xfffffffc, RZ, 0xc0, !PT ;  /* 0xfffffffc09097812 */ /* 0x000fe200078ec0ff */
[----:B---3--:R-:W-:Y:S01]  /*05e0*/  IMAD.MOV R20, RZ, RZ, -R12 ;  /* 0x000000ffff147224 */ /* 0x008fe200078e0a0c */
[----:B------:R-:W-:Y:S01]  /*05f0*/  ISETP.NE.AND P4, PT, R0, R3, PT ;  /* 0x000000030000720c */ /* 0x000fe20003f85270 */
[----:B-1----:R-:W-:Y:S01]  /*0600*/  @!UP0 ULEA UR6, UR7, UR6, 0x18 ;  /* 0x0000000607068291 */ /* 0x002fe2000f8ec03f */
[----:B------:R-:W-:Y:S01]  /*0610*/  LOP3.LUT R152, R8, 0xc, R11, 0x78, !PT ;  /* 0x0000000c08987812 */ /* 0x000fe200078e780b */
[----:B------:R-:W-:Y:S01]  /*0620*/  IMAD.IADD R0, R2, 0x1, -R9 ;  /* 0x0000000102007824 */ /* 0x000fe200078e0a09 */
[----:B------:R-:W-:Y:S01]  /*0630*/  VOTEU.ALL UP0, P0 ;  /* 0x00000000003f7886 */ /* 0x000fe20000000000 */
[----:B------:R-:W-:Y:S01]  /*0640*/  LOP3.LUT P0, RZ, R6, 0x7, RZ, 0xc0, !PT ;  /* 0x0000000706ff7812 */ /* 0x000fe2000780c0ff */
[----:B------:R-:W-:-:S02]  /*0650*/  VIADD R6, R5, 0xffffffff ;  /* 0xffffffff05067836 */ /* 0x000fc40000000000 */
[----:B------:R-:W-:Y:S01]  /*0660*/  ISETP.NE.AND P1, PT, R0, 0x3, PT ;  /* 0x000000030000780c */ /* 0x000fe20003f25270 */
[----:B-----5:R-:W-:Y:S01]  /*0670*/  IMAD R9, R7, R20, R4 ;  /* 0x0000001407097224 */ /* 0x020fe200078e0204 */
[----:B------:R-:W-:Y:S02]  /*0680*/  ISETP.LT.U32.AND P0, PT, R152, 0x8, !P0 ;  /* 0x000000089800780c */ /* 0x000fe40004701070 */
[----:B------:R-:W-:Y:S01]  /*0690*/  ISETP.EQ.OR P1, PT, R0, RZ, !P1 ;  /* 0x000000ff0000720c */ /* 0x000fe20004f22670 */
[----:B------:R-:W0:Y:S02]  /*06a0*/  FENCE.VIEW.ASYNC.S ;  /* 0x00000000000073c6 */ /* 0x000e240000000000 */
[----:B0-----:R0:W1:Y:S01]  /*06b0*/  @!UP0 SYNCS.EXCH.64 URZ, [UR6+0x30], UR4 ;  /* 0x00003004063f85b2 */ /* 0x0010620008000100 */
[----:B------:R-:W-:Y:S02]  /*06c0*/  @P4 LEA.HI R2, R152, R152, RZ, 0x1 ;  /* 0x0000009898024211 */ /* 0x000fe400078f08ff */
[----:B------:R-:W-:-:S02]  /*06d0*/  ISETP.EQ.AND P1, PT, R5, RZ, P1 ;  /* 0x000000ff0500720c */ /* 0x000fc40000f22270 */
[----:B------:R-:W-:Y:S02]  /*06e0*/  @P4 SHF.R.S32.HI R2, RZ, 0x1, R2 ;  /* 0x00000001ff024819 */ /* 0x000fe40000011402 */
[----:B------:R-:W-:Y:S02]  /*06f0*/  ISETP.GE.U32.AND P6, PT, R6, 0x2, PT ;  /* 0x000000020600780c */ /* 0x000fe40003fc6070 */
[----:B------:R-:W-:Y:S02]  /*0700*/  @P4 ISETP.NE.AND P5, PT, R2, R9, PT ;  /* 0x000000090200420c */ /* 0x000fe40003fa5270 */
[----:B------:R-:W-:Y:S02]  /*0710*/  SEL R9, RZ, 0x1, !P0 ;  /* 0x00000001ff097807 */ /* 0x000fe40004000000 */
[----:B------:R-:W-:Y:S02]  /*0720*/  @P4 SEL R22, RZ, 0x1, P5 ;  /* 0x00000001ff164807 */ /* 0x000fe40002800000 */
[----:B------:R-:W-:Y:S01]  /*0730*/  SEL R19, RZ, 0x1, !P1 ;  /* 0x00000001ff137807 */ /* 0x000fe20004800000 */
[----:B------:R0:W2:Y:S01]  /*0740*/  @!UP1 SYNCS.EXCH.64 URZ, [UR6+0x38], UR4 ;  /* 0x00003804063f95b2 */ /* 0x0000a20008000100 */
[----:B------:R-:W-:Y:S01]  /*0750*/  LOP3.LUT R22, R22, R9, RZ, 0xc0, !PT ;  /* 0x0000000916167212 */ /* 0x000fe200078ec0ff */
[----:B------:R-:W-:Y:S01]  /*0760*/  NOP ;  /* 0x0000000000007918 */ /* 0x000fe20000000000 */
[----:B------:R-:W-:Y:S01]  /*0770*/  SEL R19, R19, 0x2, P6 ;  /* 0x0000000213137807 */ /* 0x000fe20003000000 */
[----:B------:R-:W-:Y:S06]  /*0780*/  @!P2 BRA `(.L_x_3) ;  /* 0x000000000008a947 */ /* 0x000fec0003800000 */
[----:B-12-4-:R-:W-:Y:S01]  /*0790*/  UCGABAR_ARV ;  /* 0x00000000000079c7 */ /* 0x016fe20008000000 */
[----:B------:R-:W-:Y:S05]  /*07a0*/  BRA `(.L_x_4) ;  /* 0x0000000000047947 */ /* 0x000fea0003800000 */
.L_x_3:
[----:B-12-4-:R-:W-:Y:S01]  /*07b0*/  NOP ;  /* 0x0000000000007918 */ /* 0x016fe20000000000 */
.L_x_4:
[----:B------:R-:W1:Y:S01]  /*07c0*/  LDC R2, c[0x0][0x65c] ;  /* 0x00019700ff027b82 */ /* 0x000e620000000800 */
[----:B------:R-:W-:Y:S02]  /*07d0*/  IMAD.U32 R8, RZ, RZ, UR8 ;  /* 0x00000008ff087e24 */ /* 0x000fe4000f8e00ff */
[----:B------:R-:W-:Y:S01]  /*07e0*/  IMAD.MOV.U32 R9, RZ, RZ, RZ ;  /* 0x000000ffff097224 */ /* 0x000fe200078e00ff */
[----:B-1----:R-:W-:-:S04]  /*07f0*/  ISETP.NE.AND P1, PT, R2, 0x1, PT ;  /* 0x000000010200780c */ /* 0x002fc80003f25270 */
[----:B------:R-:W-:-:S09]  /*0800*/  P2R R5, PR, RZ, 0x2 ;  /* 0x00000002ff057803 */ /* 0x000fd20000000000 */
[----:B------:R-:W1:Y:S01]  /*0810*/  @P1 LDC R17, c[0x0][0x10] ;  /* 0x00000400ff111b82 */ /* 0x000e620000000800 */
[----:B------:R-:W-:Y:S02]  /*0820*/  @P1 IMAD.MOV.U32 R5, RZ, RZ, RZ ;  /* 0x000000ffff051224 */ /* 0x000fe400078e00ff */
[----:B------:R-:W-:-:S05]  /*0830*/  @P1 IMAD.MOV.U32 R13, RZ, RZ, RZ ;  /* 0x000000ffff0d1224 */ /* 0x000fca00078e00ff */
[----:B------:R-:W2:Y:S01]  /*0840*/  @!P1 LDC R11, c[0x0][0xc] ;  /* 0x00000300ff0b9b82 */ /* 0x000ea20000000800 */
[----:B-1----:R-:W-:-:S04]  /*0850*/  @P1 IMAD.WIDE.U32 R16, R17, UR8, R4 ;  /* 0x0000000811101c25 */ /* 0x002fc8000f8e0004 */
[----:B------:R-:W-:Y:S02]  /*0860*/  @P1 IMAD.IADD R17, R17, 0x1, R13 ;  /* 0x0000000111111824 */ /* 0x000fe400078e020d */
[----:B--2---:R-:W-:-:S04]  /*0870*/  @!P1 IMAD.WIDE.U32 R8, R4, R11, R8 ;  /* 0x0000000b04089225 */ /* 0x004fc800078e0008 */
[----:B------:R-:W-:Y:S02]  /*0880*/  @!P1 IMAD.MOV.U32 R16, RZ, RZ, R8 ;  /* 0x000000ffff109224 */ /* 0x000fe400078e0008 */
[----:B------:R-:W-:Y:S01]  /*0890*/  @!P1 IMAD.MOV.U32 R17, RZ, RZ, R9 ;  /* 0x000000ffff119224 */ /* 0x000fe200078e0009 */
[----:B------:R-:W-:Y:S06]  /*08a0*/  @!P2 BRA `(.L_x_5) ;  /* 0x00000000000ca947 */ /* 0x000fec0003800000 */
[----:B------:R-:W-:Y:S01]  /*08b0*/  UCGABAR_WAIT ;  /* 0x0000000000007dc7 */ /* 0x000fe20008000000 */
[----:B------:R-:W-:Y:S01]  /*08c0*/  CCTL.IVALL ;  /* 0x00000000ff00798f */ /* 0x000fe20002000000 */
[----:B------:R-:W-:Y:S05]  /*08d0*/  BRA `(.L_x_6) ;  /* 0x0000000000047947 */ /* 0x000fea0003800000 */
.L_x_5:
[----:B------:R-:W-:Y:S06]  /*08e0*/  BAR.SYNC.DEFER_BLOCKING 0x0 ;  /* 0x0000000000007b1d */ /* 0x000fec0000010000 */
.L_x_6:
[----:B------:R-:W-:Y:S05]  /*08f0*/  @!P3 BRA `(.L_x_7) ;  /* 0x00000084005cb947 */ /* 0x000fea0003800000 */
[----:B------:R-:W-:-:S13]  /*0900*/  ISETP.GT.U32.AND P0, PT, R6, 0x1, PT ;  /* 0x000000010600780c */ /* 0x000fda0003f04070 */
[----:B0-----:R-:W-:Y:S05]  /*0910*/  @P0 EXIT ;  /* 0x000000000000094d */ /* 0x001fea0003800000 */
[----:B------:R-:W-:Y:S01]  /*0920*/  ULDC.64 UR4, c[0x0][0x650] ;  /* 0x0001940000047ab9 */ /* 0x000fe20000000a00 */
[----:B------:R-:W-:Y:S01]  /*0930*/  PRMT R0, RZ, 0x7610, R0 ;  /* 0x00007610ff007816 */ /* 0x000fe20000000000 */
[----:B------:R-:W-:Y:S01]  /*0940*/  IMAD.MOV.U32 R154, RZ, RZ, -0x1 ;  /* 0xffffffffff9a7424 */ /* 0x000fe200078e00ff */
[----:B------:R-:W-:Y:S01]  /*0950*/  ISETP.GE.U32.AND P0, PT, R16, UR4, PT ;  /* 0x0000000410007c0c */ /* 0x000fe2000bf06070 */
[----:B------:R-:W-:Y:S02]  /*0960*/  IMAD.MOV.U32 R153, RZ, RZ, -0x1 ;  /* 0xffffffffff997424 */ /* 0x000fe400078e00ff */
[----:B------:R-:W-:Y:S01]  /*0970*/  IMAD.MOV.U32 R23, RZ, RZ, -0x1 ;  /* 0xffffffffff177424 */ /* 0x000fe200078e00ff */
[----:B------:R-:W-:-:S13]  /*0980*/  ISETP.GE.U32.AND.EX P0, PT, R17, UR5, PT, P0 ;  /* 0x0000000511007c0c */ /* 0x000fda000bf06100 */
[----:B------:R-:W-:Y:S05]  /*0990*/  @P0 BRA `(.L_x_8) ;  /* 0x00000004002c0947 */ /* 0x000fea0003800000 */
[----:B------:R-:W0:Y:S01]  /*09a0*/  LDC.64 R24, c[0x0][0x628] ;  /* 0x00018a00ff187b82 */ /* 0x000e220000000a00 */
[----:B------:R-:W-:Y:S02]  /*09b0*/  IMAD.MOV.U32 R8, RZ, RZ, R16 ;  /* 0x000000ffff087224 */ /* 0x000fe400078e0010 */
[----:B------:R-:W-:-:S05]  /*09c0*/  IMAD.MOV.U32 R9, RZ, RZ, R17 ;  /* 0x000000ffff097224 */ /* 0x000fca00078e0011 */
[----:B------:R-:W1:Y:S08]  /*09d0*/  LDC R0, c[0x0][0x630] ;  /* 0x00018c00ff007b82 */ /* 0x000e700000000800 */
[----:B------:R-:W2:Y:S01]  /*09e0*/  LDC.64 R26, c[0x0][0x620] ;  /* 0x00018800ff1a7b82 */ /* 0x000ea20000000a00 */
[----:B0-----:R-:W-:-:S04]  /*09f0*/  ISETP.NE.U32.AND P0, PT, R24, RZ, PT ;  /* 0x000000ff1800720c */ /* 0x001fc80003f05070 */
[----:B------:R-:W-:-:S13]  /*0a00*/  ISETP.NE.AND.EX P0, PT, R25, RZ, PT, P0 ;  /* 0x000000ff1900720c */ /* 0x000fda0003f05300 */
[----:B-12---:R-:W-:Y:S05]  /*0a10*/  @!P0 BRA `(.L_x_9) ;  /* 0x0000000000288947 */ /* 0x006fea0003800000 */
[----:B------:R-:W0:Y:S02]  /*0a20*/  LDC R13, c[0x0][0x634] ;  /* 0x00018d00ff0d7b82 */ /* 0x000e240000000800 */
[----:B0-----:R-:W-:-:S05]  /*0a30*/  IADD3 R13, P0, R16, R13, RZ ;  /* 0x0000000d100d7210 */ /* 0x001fca0007f1e0ff */
[----:B------:R-:W-:-:S04]  /*0a40*/  IMAD.X R15, RZ, RZ, R17, P0 ;  /* 0x000000ffff0f7224 */ /* 0x000fc800000e0611 */
[----:B------:R-:W-:-:S04]  /*0a50*/  IMAD.WIDE.U32 R8, R15, R24, RZ ;  /* 0x000000180f087225 */ /* 0x000fc800078e00ff */
[----:B------:R-:W-:-:S04]  /*0a60*/  IMAD.WIDE.U32 R10, P0, R13, R25, R8 ;  /* 0x000000190d0a7225 */ /* 0x000fc80007800008 */
[----:B------:R-:W-:-:S04]  /*0a70*/  IMAD.WIDE.U32 R8, R13, R24, RZ ;  /* 0x000000180d087225 */ /* 0x000fc800078e00ff */
[----:B------:R-:W-:Y:S01]  /*0a80*/  IMAD.X R13, RZ, RZ, RZ, P0 ;  /* 0x000000ffff0d7224 */ /* 0x000fe200000e06ff */
[----:B------:R-:W-:Y:S01]  /*0a90*/  IADD3 RZ, P0, R9, R10, RZ ;  /* 0x0000000a09ff7210 */ /* 0x000fe20007f1e0ff */
[----:B------:R-:W-:-:S04]  /*0aa0*/  IMAD.MOV.U32 R12, RZ, RZ, R11 ;  /* 0x000000ffff0c7224 */ /* 0x000fc800078e000b */
[----:B------:R-:W-:-:S08]  /*0ab0*/  IMAD.WIDE.U32.X R8, R15, R25, R12, P0 ;  /* 0x000000190f087225 */ /* 0x000fd000000e040c */
.L_x_9:
[----:B------:R-:W0:Y:S01]  /*0ac0*/  LDC.64 R24, c[0x0][0x640] ;  /* 0x00019000ff187b82 */ /* 0x000e220000000a00 */
[--C-:B------:R-:W-:Y:S01]  /*0ad0*/  SHF.R.U64 R28, R8, R0, R9.reuse ;  /* 0x00000000081c7219 */ /* 0x100fe20000001209 */
[----:B------:R-:W-:Y:S01]  /*0ae0*/  IMAD R30, R7, R20, R4 ;  /* 0x00000014071e7224 */ /* 0x000fe200078e0204 */
[----:B------:R-:W-:Y:S01]  /*0af0*/  SHF.R.U32.HI R0, RZ, R0, R9 ;  /* 0x00000000ff007219 */ /* 0x000fe20000011609 */
[----:B------:R-:W-:Y:S01]  /*0b00*/  IMAD.MOV.U32 R21, RZ, RZ, 0x1 ;  /* 0x00000001ff157424 */ /* 0x000fe200078e00ff */
[----:B------:R-:W-:-:S03]  /*0b10*/  IADD3 R5, P0, RZ, -R28, RZ ;  /* 0x8000001cff057210 */ /* 0x000fc60007f1e0ff */
[----:B------:R-:W1:Y:S02]  /*0b20*/  LDC R6, c[0x0][0x618] ;  /* 0x00018600ff067b82 */ /* 0x000e640000000800 */
[----:B------:R-:W-:-:S04]  /*0b30*/  IMAD.X R9, RZ, RZ, ~R0, P0 ;  /* 0x000000ffff097224 */ /* 0x000fc800000e0e00 */
[-C--:B------:R-:W-:Y:S02]  /*0b40*/  IMAD R0, R9, R26.reuse, RZ ;  /* 0x0000001a09007224 */ /* 0x080fe400078e02ff */
[----:B------:R-:W2:Y:S01]  /*0b50*/  LDC R11, c[0x0][0x608] ;  /* 0x00018200ff0b7b82 */ /* 0x000ea20000000800 */
[----:B------:R-:W-:-:S04]  /*0b60*/  IMAD.WIDE.U32 R8, R5, R26, R16 ;  /* 0x0000001a05087225 */ /* 0x000fc800078e0010 */
[----:B------:R-:W-:-:S03]  /*0b70*/  IMAD R5, R5, R27, R0 ;  /* 0x0000001b05057224 */ /* 0x000fc600078e0200 */
[----:B------:R-:W3:Y:S01]  /*0b80*/  LDC R12, c[0x0][0x658] ;  /* 0x00019600ff0c7b82 */ /* 0x000ee20000000800 */
[----:B0-----:R-:W-:Y:S01]  /*0b90*/  ISETP.NE.U32.AND P0, PT, R24, RZ, PT ;  /* 0x000000ff1800720c */ /* 0x001fe20003f05070 */
[----:B------:R-:W-:Y:S02]  /*0ba0*/  IMAD.IADD R5, R9, 0x1, R5 ;  /* 0x0000000109057824 */ /* 0x000fe400078e0205 */
[----:B------:R-:W-:Y:S01]  /*0bb0*/  IMAD.MOV.U32 R9, RZ, RZ, -0x1 ;  /* 0xffffffffff097424 */ /* 0x000fe200078e00ff */
[----:B------:R-:W-:-:S03]  /*0bc0*/  ISETP.NE.AND.EX P0, PT, R25, RZ, PT, P0 ;  /* 0x000000ff1900720c */ /* 0x000fc60003f05300 */
[----:B------:R-:W0:Y:S01]  /*0bd0*/  LDC R15, c[0x0][0x600] ;  /* 0x00018000ff0f7b82 */ /* 0x000e220000000800 */
[-CC-:B-1----:R-:W-:Y:S02]  /*0be0*/  SHF.R.U64 R13, R8, R6.reuse, R5.reuse ;  /* 0x00000006080d7219 */ /* 0x182fe40000001205 */
[----:B------:R-:W-:-:S05]  /*0bf0*/  SHF.R.U32.HI R0, RZ, R6, R5 ;  /* 0x00000006ff007219 */ /* 0x000fca0000011605 */
[----:B------:R-:W1:Y:S01]  /*0c00*/  LDC R14, c[0x0][0x648] ;  /* 0x00019200ff0e7b82 */ /* 0x000e620000000800 */
[-CC-:B--2---:R-:W-:Y:S02]  /*0c10*/  SHF.R.U64 R27, R13, R11.reuse, R0.reuse ;  /* 0x0000000b0d1b7219 */ /* 0x184fe40000001200 */
[----:B------:R-:W-:-:S05]  /*0c20*/  SHF.R.U32.HI R5, RZ, R11, R0 ;  /* 0x0000000bff057219 */ /* 0x000fca0000011600 */
[----:B------:R-:W2:Y:S01]  /*0c30*/  LDC R26, c[0x0][0x638] ;  /* 0x00018e00ff1a7b82 */ /* 0x000ea20000000800 */
[-CC-:B---3--:R-:W-:Y:S02]  /*0c40*/  SHF.R.U64 R20, R27, R12.reuse, R5.reuse ;  /* 0x0000000c1b147219 */ /* 0x188fe40000001205 */
[-C--:B------:R-:W-:Y:S02]  /*0c50*/  SHF.L.U32 R0, R9, R12.reuse, RZ ;  /* 0x0000000c09007219 */ /* 0x080fe400000006ff */
[----:B------:R-:W-:Y:S01]  /*0c60*/  SHF.R.U32.HI R5, RZ, R12, R5 ;  /* 0x0000000cff057219 */ /* 0x000fe20000011605 */
[----:B------:R-:W-:Y:S01]  /*0c70*/  IMAD.MOV.U32 R4, RZ, RZ, R20 ;  /* 0x000000ffff047224 */ /* 0x000fe200078e0014 */
[----:B------:R-:W-:Y:S01]  /*0c80*/  LOP3.LUT R10, RZ, R0, RZ, 0x33, !PT ;  /* 0x00000000ff0a7212 */ /* 0x000fe200078e33ff */
[----:B------:R-:W3:Y:S01]  /*0c90*/  LDC R23, c[0x0][0x610] ;  /* 0x00018400ff177b82 */ /* 0x000ee20000000800 */
[----:B------:R-:W-:Y:S05]  /*0ca0*/  @!P0 BRA `(.L_x_10) ;  /* 0x0000000000288947 */ /* 0x000fea0003800000 */
[----:B------:R-:W4:Y:S02]  /*0cb0*/  LDC R9, c[0x0][0x64c] ;  /* 0x00019300ff097b82 */ /* 0x000f240000000800 */
[----:B----4-:R-:W-:-:S05]  /*0cc0*/  IADD3 R9, P0, R20, R9, RZ ;  /* 0x0000000914097210 */ /* 0x010fca0007f1e0ff */
        /* <DEDUP_REMOVED lines=8> */
.L_x_10:
[----:B-1----:R-:W-:Y:S01]  /*0d50*/  SHF.R.U64 R4, R4, R14, R5 ;  /* 0x0000000e04047219 */ /* 0x002fe20000001205 */
[----:B0-----:R-:W-:Y:S01]  /*0d60*/  VIADD R6, R15, 0xffffffff ;  /* 0xffffffff0f067836 */ /* 0x001fe20000000000 */
[----:B------:R-:W-:Y:S02]  /*0d70*/  SHF.L.U32 R0, R21, R12, RZ ;  /* 0x0000000c15007219 */ /* 0x000fe400000006ff */
[----:B------:R-:W-:Y:S01]  /*0d80*/  LOP3.LUT R5, R27, R10, RZ, 0xc0, !PT ;  /* 0x0000000a1b057212 */ /* 0x000fe200078ec0ff */
[----:B------:R-:W-:Y:S01]  /*0d90*/  IMAD.MOV R7, RZ, RZ, -R4 ;  /* 0x000000ffff077224 */ /* 0x000fe200078e0a04 */
[----:B------:R-:W-:Y:S02]  /*0da0*/  SEL R3, R3, R30, !P1 ;  /* 0x0000001e03037207 */ /* 0x000fe40004800000 */
[----:B------:R-:W-:Y:S01]  /*0db0*/  LOP3.LUT R6, R13, R6, RZ, 0xc0, !PT ;  /* 0x000000060d067212 */ /* 0x000fe200078ec0ff */
[----:B------:R-:W-:Y:S02]  /*0dc0*/  IMAD R4, R0, R4, R5 ;  /* 0x0000000400047224 */ /* 0x000fe400078e0205 */
[----:B--2---:R-:W-:-:S02]  /*0dd0*/  IMAD R0, R7, R26, R20 ;  /* 0x0000001a07007224 */ /* 0x004fc400078e0214 */
[----:B---3--:R-:W-:Y:S02]  /*0de0*/  IMAD R3, R4, R23, R3 ;  /* 0x0000001704037224 */ /* 0x008fe400078e0203 */
[----:B------:R-:W-:Y:S02]  /*0df0*/  IMAD R154, R0, R15, R6 ;  /* 0x0000000f009a7224 */ /* 0x000fe400078e0206 */
[----:B------:R-:W-:Y:S02]  /*0e00*/  IMAD.MOV.U32 R4, RZ, RZ, 0x1 ;  /* 0x00000001ff047424 */ /* 0x000fe400078e00ff */
[----:B------:R-:W-:Y:S01]  /*0e10*/  IMAD.MOV.U32 R23, RZ, RZ, R28 ;  /* 0x000000ffff177224 */ /* 0x000fe200078e001c */
[----:B------:R-:W-:Y:S02]  /*0e20*/  SEL R153, R154, R3, !P1 ;  /* 0x000000039a997207 */ /* 0x000fe40004800000 */
[----:B------:R-:W-:Y:S02]  /*0e30*/  PRMT R0, R4, 0x7610, R0 ;  /* 0x0000761004007816 */ /* 0x000fe40000000000 */
[----:B------:R-:W-:-:S07]  /*0e40*/  SEL R154, R3, R154, !P1 ;  /* 0x0000009a039a7207 */ /* 0x000fce0004800000 */
.L_x_8:
[----:B------:R-:W-:-:S08]  /*0e50*/  NOP ;  /* 0x0000000000007918 */ /* 0x000fd00000000000 */
[----:B------:R-:W0:Y:S02]  /*0e60*/  USETMAXREG.TRY_ALLOC.CTAPOOL UP0, 0xe8 ;  /* 0x000000e8000079c8 */ /* 0x000e240008000600 */
[----:B0-----:R-:W-:-:S13]  /*0e70*/  PLOP3.LUT P0, PT, PT, PT, UP0, 0x80, 0x0 ;  /* 0x000000000000781c */ /* 0x001fda0003f0f008 */
[----:B------:R-:W-:Y:S05]  /*0e80*/  @!P0 BRA `(.L_x_8) ;  /* 0xfffffffc00f08947 */ /* 0x000fea000383ffff */
[----:B------:R-:W-:Y:S01]  /*0e90*/  ULDC.64 UR4, c[0x0][0x598] ;  /* 0x0001660000047ab9 */ /* 0x000fe20000000a00 */
[----:B------:R-:W-:Y:S01]  /*0ea0*/  ULDC.64 UR36, c[0x0][0x208] ;  /* 0x0000820000247ab9 */ /* 0x000fe20000000a00 */
[----:B------:R-:W-:-:S04]  /*0eb0*/  ISETP.NE.U32.AND P0, PT, RZ, UR4, PT ;  /* 0x00000004ff007c0c */ /* 0x000fc8000bf05070 */
[----:B------:R-:W-:-:S13]  /*0ec0*/  ISETP.NE.AND.EX P0, PT, RZ, UR5, PT, P0 ;  /* 0x00000005ff007c0c */ /* 0x000fda000bf05300 */
[----:B------:R-:W-:Y:S05]  /*0ed0*/  @!P0 BRA `(.L_x_11) ;  /* 0x00000000001c8947 */ /* 0x000fea0003800000 */
[----:B------:R-:W0:Y:S02]  /*0ee0*/  LDC.64 R4, c[0x0][0x598] ;  /* 0x00016600ff047b82 */ /* 0x000e240000000a00 */
[----:B0-----:R-:W2:Y:S02]  /*0ef0*/  LDG.E.64 R4, desc[UR36][R4.64] ;  /* 0x0000002404047981 */ /* 0x001ea4000c1e1b00 */
[----:B--2---:R-:W-:-:S04]  /*0f00*/  ISETP.NE.U32.AND P0, PT, R4, RZ, PT ;  /* 0x000000ff0400720c */ /* 0x004fc80003f05070 */
[----:B------:R-:W-:-:S13]  /*0f10*/  ISETP.NE.AND.EX P0, PT, R5, RZ, PT, P0 ;  /* 0x000000ff0500720c */ /* 0x000fda0003f05300 */
[----:B------:R-:W-:Y:S05]  /*0f20*/  @!P0 BRA `(.L_x_11) ;  /* 0x0000000000088947 */ /* 0x000fea0003800000 */
[----:B------:R0:W5:Y:S01]  /*0f30*/  LD.E R155, desc[UR36][R4.64] ;  /* 0x00000024049b7980 */ /* 0x000162000c101900 */
[----:B------:R-:W-:Y:S05]  /*0f40*/  BRA `(.L_x_12) ;  /* 0x0000000000247947 */ /* 0x000fea0003800000 */
.L_x_11:
[----:B------:R-:W-:Y:S02]  /*0f50*/  ULDC.64 UR4, c[0x0][0x588] ;  /* 0x0001620000047ab9 */ /* 0x000fe40000000a00 */
[----:B------:R-:W-:-:S04]  /*0f60*/  ISETP.NE.U32.AND P0, PT, RZ, UR4, PT ;  /* 0x00000004ff007c0c */ /* 0x000fc8000bf05070 */
[----:B------:R-:W-:-:S13]  /*0f70*/  ISETP.NE.AND.EX P0, PT, RZ, UR5, PT, P0 ;  /* 0x00000005ff007c0c */ /* 0x000fda000bf05300 */
[----:B------:R-:W-:Y:S05]  /*0f80*/  @!P0 BRA `(.L_x_13) ;  /* 0x00000000000c8947 */ /* 0x000fea0003800000 */
[----:B------:R-:W0:Y:S02]  /*0f90*/  LDC.64 R4, c[0x0][0x588] ;  /* 0x00016200ff047b82 */ /* 0x000e240000000a00 */
[----:B0-----:R1:W5:Y:S01]  /*0fa0*/  LDG.E R155, desc[UR36][R4.64] ;  /* 0x00000024049b7981 */ /* 0x001362000c1e1900 */
[----:B------:R-:W-:Y:S05]  /*0fb0*/  BRA `(.L_x_12) ;  /* 0x0000000000087947 */ /* 0x000fea0003800000 */
.L_x_13:
[----:B------:R-:W-:Y:S02]  /*0fc0*/  ULDC UR4, c[0x0][0x580] ;  /* 0x0001600000047ab9 */ /* 0x000fe40000000800 */
[----:B------:R-:W-:-:S07]  /*0fd0*/  IMAD.U32 R155, RZ, RZ, UR4 ;  /* 0x00000004ff9b7e24 */ /* 0x000fce000f8e00ff */
.L_x_12:
[----:B------:R-:W-:Y:S02]  /*0fe0*/  ULDC.64 UR4, c[0x0][0x5a0] ;  /* 0x0001680000047ab9 */ /* 0x000fe40000000a00 */
[----:B------:R-:W-:-:S04]  /*0ff0*/  ISETP.NE.U32.AND P0, PT, RZ, UR4, PT ;  /* 0x00000004ff007c0c */ /* 0x000fc8000bf05070 */
[----:B------:R-:W-:-:S13]  /*1000*/  ISETP.NE.AND.EX P0, PT, RZ, UR5, PT, P0 ;  /* 0x00000005ff007c0c */ /* 0x000fda000bf05300 */
[----:B------:R-:W-:Y:S05]  /*1010*/  @!P0 BRA `(.L_x_14) ;  /* 0x00000000001c8947 */ /* 0x000fea0003800000 */
[----:B01----:R-:W0:Y:S02]  /*1020*/  LDC.64 R4, c[0x0][0x5a0] ;  /* 0x00016800ff047b82 */ /* 0x003e240000000a00 */
[----:B0-----:R-:W2:Y:S02]  /*1030*/  LDG.E.64 R4, desc[UR36][R4.64] ;  /* 0x0000002404047981 */ /* 0x001ea4000c1e1b00 */
[----:B--2---:R-:W-:-:S04]  /*1040*/  ISETP.NE.U32.AND P0, PT, R4, RZ, PT ;  /* 0x000000ff0400720c */ /* 0x004fc80003f05070 */
[----:B------:R-:W-:-:S13]  /*1050*/  ISETP.NE.AND.EX P0, PT, R5, RZ, PT, P0 ;  /* 0x000000ff0500720c */ /* 0x000fda0003f05300 */
[----:B------:R-:W-:Y:S05]  /*1060*/  @!P0 BRA `(.L_x_14) ;  /* 0x0000000000088947 */ /* 0x000fea0003800000 */
[----:B------:R0:W5:Y:S01]  /*1070*/  LD.E R156, desc[UR36][R4.64] ;  /* 0x00000024049c7980 */ /* 0x000162000c101900 */
[----:B------:R-:W-:Y:S05]  /*1080*/  BRA `(.L_x_15) ;  /* 0x0000000000247947 */ /* 0x000fea0003800000 */
.L_x_14:
[----:B------:R-:W-:Y:S02]  /*1090*/  ULDC.64 UR4, c[0x0][0x590] ;  /* 0x0001640000047ab9 */ /* 0x000fe40000000a00 */
[----:B------:R-:W-:-:S04]  /*10a0*/  ISETP.NE.U32.AND P0, PT, RZ, UR4, PT ;  /* 0x00000004ff007c0c */ /* 0x000fc8000bf05070 */
[----:B------:R-:W-:-:S13]  /*10b0*/  ISETP.NE.AND.EX P0, PT, RZ, UR5, PT, P0 ;  /* 0x00000005ff007c0c */ /* 0x000fda000bf05300 */
[----:B------:R-:W-:Y:S05]  /*10c0*/  @!P0 BRA `(.L_x_16) ;  /* 0x00000000000c8947 */ /* 0x000fea0003800000 */
[----:B------:R-:W2:Y:S02]  /*10d0*/  LDC.64 R156, c[0x0][0x590] ;  /* 0x00016400ff9c7b82 */ /* 0x000ea40000000a00 */
[----:B--2---:R2:W5:Y:S01]  /*10e0*/  LDG.E R156, desc[UR36][R156.64] ;  /* 0x000000249c9c7981 */ /* 0x004562000c1e1900 */
[----:B------:R-:W-:Y:S05]  /*10f0*/  BRA `(.L_x_15) ;  /* 0x0000000000087947 */ /* 0x000fea0003800000 */
.L_x_16:
[----:B------:R-:W-:Y:S02]  /*1100*/  ULDC UR4, c[0x0][0x584] ;  /* 0x0001610000047ab9 */ /* 0x000fe40000000800 */
[----:B------:R-:W-:-:S07]  /*1110*/  IMAD.U32 R156, RZ, RZ, UR4 ;  /* 0x00000004ff9c7e24 */ /* 0x000fce000f8e00ff */
.L_x_15:
[----:B------:R-:W-:-:S13]  /*1120*/  LOP3.LUT P0, RZ, R0, 0xff, RZ, 0xc0, !PT ;  /* 0x000000ff00ff7812 */ /* 0x000fda000780c0ff */
[----:B------:R-:W-:Y:S05]  /*1130*/  @!P0 EXIT ;  /* 0x000000000000894d */ /* 0x000fea0003800000 */
[----:B------:R-:W-:Y:S01]  /*1140*/  ULDC UR4, c[0x0][0x28c] ;  /* 0x0000a30000047ab9 */ /* 0x000fe20000000800 */
[----:B--2---:R-:W-:Y:S01]  /*1150*/  LOP3.LUT R157, R19, 0x1, RZ, 0xfc, !PT ;  /* 0x00000001139d7812 */ /* 0x004fe200078efcff */
[----:B------:R-:W-:Y:S01]  /*1160*/  UIADD3 UR4, UR4, 0x3f, URZ ;  /* 0x0000003f04047890 */ /* 0x000fe2000fffe03f */
[----:B------:R-:W-:Y:S01]  /*1170*/  UMOV UR38, URZ ;  /* 0x0000003f00267c82 */ /* 0x000fe20008000000 */
[----:B------:R-:W-:Y:S02]  /*1180*/  UMOV UR39, URZ ;  /* 0x0000003f00277c82 */ /* 0x000fe40008000000 */
[----:B------:R-:W-:-:S04]  /*1190*/  USHF.R.S32.HI UR5, URZ, 0x1f, UR4 ;  /* 0x0000001f3f057899 */ /* 0x000fc80008011404 */
[----:B------:R-:W-:-:S04]  /*11a0*/  ULEA.HI UR5, UR5, UR4, URZ, 0x6 ;  /* 0x0000000405057291 */ /* 0x000fc8000f8f303f */
[----:B------:R-:W-:-:S12]  /*11b0*/  USHF.R.S32.HI UR40, URZ, 0x6, UR5 ;  /* 0x000000063f287899 */ /* 0x000fd80008011405 */
.L_x_290:
[----:B------:R-:W-:Y:S01]  /*11c0*/  LOP3.LUT R0, R18, 0x80, RZ, 0xc0, !PT ;  /* 0x0000008012007812 */ /* 0x000fe200078ec0ff */
[----:B--2---:R-:W2:Y:S01]  /*11d0*/  S2UR UR7, SR_CgaCtaId ;  /* 0x00000000000779c3 */ /* 0x004ea20000008800 */
[----:B------:R-:W-:Y:S02]  /*11e0*/  UMOV UR6, 0x400 ;  /* 0x0000040000067882 */ /* 0x000fe40000000000 */
[----:B------:R-:W-:-:S06]  /*11f0*/  SHF.R.U32.HI R0, RZ, 0x7, R0 ;  /* 0x00000007ff007819 */ /* 0x000fcc0000011600 */
[----:B---3--:R-:W3:Y:S01]  /*1200*/  SHFL.IDX PT, R0, R0, RZ, 0x1f ;  /* 0x00001fff00007589 */ /* 0x008ee200000e0000 */
[----:B--2---:R-:W-:Y:S01]  /*1210*/  ULEA UR6, UR7, UR6, 0x18 ;  /* 0x0000000607067291 */ /* 0x004fe2000f8ec03f */
[----:B---3--:R-:W-:-:S13]  /*1220*/  R2UR UR4, R0 ;  /* 0x00000000000472ca */ /* 0x008fda00000e0000 */
[----:B------:R-:W-:-:S04]  /*1230*/  ULEA.HI UR5, UR4, UR4, URZ, 0x1 ;  /* 0x0000000404057291 */ /* 0x000fc8000f8f083f */
[----:B------:R-:W-:-:S04]  /*1240*/  ULOP3.LUT UR5, UR5, 0x7fffe, URZ, 0xc0, !UPT ;  /* 0x0007fffe05057892 */ /* 0x000fc8000f8ec03f */
[----:B------:R-:W-:-:S03]  /*1250*/  UIADD3 UR5, UR4, -UR5, URZ ;  /* 0x8000000504057290 */ /* 0x000fc6000fffe03f */
[----:B------:R-:W-:Y:S01]  /*1260*/  ULDC UR4, c[0x0][0x28c] ;  /* 0x0000a30000047ab9 */ /* 0x000fe20000000800 */
[----:B------:R-:W-:Y:S01]  /*1270*/  ULEA UR5, UR5, UR6, 0xd ;  /* 0x0000000605057291 */ /* 0x000fe2000f8e683f */
[----:B------:R-:W-:-:S03]  /*1280*/  ISETP.LT.AND P0, PT, RZ, UR4, PT ;  /* 0x00000004ff007c0c */ /* 0x000fc6000bf01270 */
[----:B------:R-:W-:-:S04]  /*1290*/  UIADD3 UR5, UR5, 0x100, URZ ;  /* 0x0000010005057890 */ /* 0x000fc8000fffe03f */
[----:B------:R-:W-:-:S04]  /*12a0*/  USHF.R.U32.HI UR5, URZ, 0x4, UR5 ;  /* 0x000000043f057899 */ /* 0x000fc80008011605 */
[----:B------:R-:W-:Y:S02]  /*12b0*/  ULOP3.LUT UR41, UR5, 0x3fff, URZ, 0xc0, !UPT ;  /* 0x00003fff05297892 */ /* 0x000fe4000f8ec03f */
[----:B-1--4-:R-:W-:Y:S10]  /*12c0*/  @P0 BRA `(.L_x_17) ;  /* 0x0000000000400947 */ /* 0x012ff40003800000 */
[----:B------:R-:W-:Y:S01]  /*12d0*/  MOV R0, 0x0 ;  /* 0x0000000000007802 */ /* 0x000fe20000000f00 */
[----:B------:R-:W-:Y:S01]  /*12e0*/  ULDC.64 UR4, c[0x4][0x68] ;  /* 0x01001a0000047ab9 */ /* 0x000fe20000000a00 */
[----:B------:R-:W-:Y:S01]  /*12f0*/  ULDC.64 UR6, c[0x4][0x8] ;  /* 0x0100020000067ab9 */ /* 0x000fe20000000a00 */
[----:B01----:R-:W-:Y:S01]  /*1300*/  IMAD.U32 R4, RZ, RZ, UR4 ;  /* 0x00000004ff047e24 */ /* 0x003fe2000f8e00ff */
[----:B------:R0:W1:Y:S01]  /*1310*/  LDC.64 R14, c[0x4][R0] ;  /* 0x01000000000e7b82 */ /* 0x0000620000000a00 */
[----:B------:R-:W-:Y:S01]  /*1320*/  IMAD.U32 R5, RZ, RZ, UR5 ;  /* 0x00000005ff057e24 */ /* 0x000fe2000f8e00ff */
[----:B------:R-:W-:Y:S01]  /*1330*/  ULDC.64 UR4, c[0x4][0x70] ;  /* 0x01001c0000047ab9 */ /* 0x000fe20000000a00 */
[----:B------:R-:W-:Y:S02]  /*1340*/  IMAD.U32 R10, RZ, RZ, UR6 ;  /* 0x00000006ff0a7e24 */ /* 0x000fe4000f8e00ff */
[----:B------:R-:W-:Y:S02]  /*1350*/  IMAD.U32 R6, RZ, RZ, UR4 ;  /* 0x00000004ff067e24 */ /* 0x000fe4000f8e00ff */
[----:B------:R-:W-:-:S02]  /*1360*/  IMAD.U32 R7, RZ, RZ, UR5 ;  /* 0x00000005ff077e24 */ /* 0x000fc4000f8e00ff */
[----:B------:R-:W-:Y:S02]  /*1370*/  IMAD.U32 R11, RZ, RZ, UR7 ;  /* 0x00000007ff0b7e24 */ /* 0x000fe4000f8e00ff */
[----:B------:R-:W-:Y:S02]  /*1380*/  IMAD.MOV.U32 R8, RZ, RZ, 0x1e1 ;  /* 0x000001e1ff087424 */ /* 0x000fe400078e00ff */
[----:B------:R-:W-:Y:S02]  /*1390*/  IMAD.MOV.U32 R12, RZ, RZ, 0x1 ;  /* 0x00000001ff0c7424 */ /* 0x000fe400078e00ff */
[----:B0-----:R-:W-:-:S07]  /*13a0*/  IMAD.MOV.U32 R13, RZ, RZ, RZ ;  /* 0x000000ffff0d7224 */ /* 0x001fce00078e00ff */
[----:B------:R-:W-:-:S07]  /*13b0*/  LEPC R20, `(.L_x_17) ;  /* 0x000000001014794e */ /* 0x000fce0000000000 */
[----:B-1---5:R-:W-:Y:S05]  /*13c0*/  CALL.ABS.NOINC R14 ;  /* 0x000000000e007343 */ /* 0x022fea0003c00000 */
.L_x_17:
[----:B------:R-:W-:-:S13]  /*13d0*/  ISETP.NE.AND P0, PT, R157, 0x3, PT ;  /* 0x000000039d00780c */ /* 0x000fda0003f05270 */
[----:B------:R-:W-:Y:S05]  /*13e0*/  @!P0 BRA `(.L_x_18) ;  /* 0x0000000000048947 */ /* 0x000fea0003800000 */
[----:B------:R-:W-:Y:S01]  /*13f0*/  BPT.TRAP 0x1 ;  /* 0x000000040000795c */ /* 0x000fe20000300000 */
.L_x_18:
[----:B------:R-:W2:Y:S01]  /*1400*/  S2UR UR5, SR_CgaCtaId ;  /* 0x00000000000579c3 */ /* 0x000ea20000008800 */
[----:B------:R-:W-:Y:S01]  /*1410*/  UMOV UR4, 0x400 ;  /* 0x0000040000047882 */ /* 0x000fe20000000000 */
[----:B------:R-:W-:Y:S02]  /*1420*/  IMAD.U32 R0, RZ, RZ, UR38 ;  /* 0x00000026ff007e24 */ /* 0x000fe4000f8e00ff */
[----:B------:R-:W-:-:S03]  /*1430*/  IMAD.U32 R3, RZ, RZ, UR39 ;  /* 0x00000027ff037e24 */ /* 0x000fc6000f8e00ff */
[----:B------:R-:W-:Y:S01]  /*1440*/  SHF.L.U32 R0, R0, 0x1f, RZ ;  /* 0x0000001f00007819 */ /* 0x000fe200000006ff */
[----:B--2---:R-:W-:-:S06]  /*1450*/  ULEA UR4, UR5, UR4, 0x18 ;  /* 0x0000000405047291 */ /* 0x004fcc000f8ec03f */
[----:B------:R-:W-:-:S04]  /*1460*/  IMAD.U32 R6, RZ, RZ, UR4 ;  /* 0x00000004ff067e24 */ /* 0x000fc8000f8e00ff */
[----:B------:R-:W-:-:S04]  /*1470*/  IMAD R3, R3, 0x8, R6 ;  /* 0x0000000803037824 */ /* 0x000fc800078e0206 */
[----:B------:R2:W3:Y:S01]  /*1480*/  SYNCS.PHASECHK.TRANS64.TRYWAIT P1, [R3+URZ], R0 ;  /* 0x00000000030075a7 */ /* 0x0004e2000802017f */
[----:B------:R-:W-:Y:S05]  /*1490*/  @!P0 BRA `(.L_x_19) ;  /* 0x0000000000048947 */ /* 0x000fea0003800000 */
[----:B------:R-:W-:Y:S01]  /*14a0*/  BPT.TRAP 0x1 ;  /* 0x000000040000795c */ /* 0x000fe20000300000 */
.L_x_19:
[----:B---3--:R-:W-:Y:S05]  /*14b0*/  @P1 BRA `(.L_x_20) ;  /* 0x0000000000081947 */ /* 0x008fea0003800000 */
[----:B------:R-:W3:Y:S02]  /*14c0*/  SYNCS.PHASECHK.TRANS64.TRYWAIT P1, [R3+URZ], R0 ;  /* 0x00000000030075a7 */ /* 0x000ee4000802017f */
[----:B---3--:R-:W-:Y:S05]  /*14d0*/  @!P1 BRA `(.L_x_21) ;  /* 0x0000008c00f89947 */ /* 0x008fea0003800000 */
.L_x_20:
[----:B------:R-:W-:-:S04]  /*14e0*/  UISETP.LT.AND UP0, UPT, UR40, 0x1, UPT ;  /* 0x000000012800788c */ /* 0x000fc8000bf01270 */
[----:B------:R-:W-:-:S06]  /*14f0*/  USEL UR4, UR40, 0x1, UP0 ;  /* 0x0000000128047887 */ /* 0x000fcc0008000000 */
[----:B--23--:R-:W-:Y:S01]  /*1500*/  IMAD.U32 R0, RZ, RZ, UR4 ;  /* 0x00000004ff007e24 */ /* 0x00cfe2000f8e00ff */
[----:B------:R-:W-:Y:S05]  /*1510*/  WARPSYNC.ALL ;  /* 0x0000000000007948 */ /* 0x000fea0003800000 */
[----:B------:R-:W-:-:S04]  /*1520*/  IADD3 R0, -R0, UR40, RZ ;  /* 0x0000002800007c10 */ /* 0x000fc8000fffe1ff */
[----:B------:R-:W-:Y:S02]  /*1530*/  ISETP.GE.AND P1, PT, R0, 0x1, PT ;  /* 0x000000010000780c */ /* 0x000fe40003f26270 */
[----:B------:R-:W-:Y:S01]  /*1540*/  R2UR UR4, R6 ;  /* 0x00000000060472ca */ /* 0x000fe200000e0000 */
[----:B------:R-:W-:Y:S01]  /*1550*/  WARPGROUP.ARRIVE ;  /* 0x00000000000079c5 */ /* 0x000fe20000000000 */
[----:B------:R-:W-:Y:S01]  /*1560*/  UMOV UR9, 0x40000040 ;  /* 0x4000004000097882 */ /* 0x000fe20000000000 */
[----:B------:R-:W-:-:S10]  /*1570*/  UMOV UR11, 0x40000040 ;  /* 0x40000040000b7882 */ /* 0x000fd40000000000 */
[----:B------:R-:W-:-:S04]  /*1580*/  UIADD3 UR4, UR4, 0x10100, URZ ;  /* 0x0001010004047890 */ /* 0x000fc8000fffe03f */
[----:B------:R-:W-:-:S04]  /*1590*/  USHF.R.U32.HI UR4, URZ, 0x4, UR4 ;  /* 0x000000043f047899 */ /* 0x000fc80008011604 */
[----:B------:R-:W-:Y:S02]  /*15a0*/  ULOP3.LUT UR5, UR4, 0x3fff, URZ, 0xc0, !UPT ;  /* 0x00003fff04057892 */ /* 0x000fe4000f8ec03f */
[----:B------:R-:W-:Y:S02]  /*15b0*/  ULOP3.LUT UR4, UR41, 0x10000, URZ, 0xfc, !UPT ;  /* 0x0001000029047892 */ /* 0x000fe4000f8efc3f */
[----:B------:R-:W-:Y:S02]  /*15c0*/  ULOP3.LUT UR5, UR5, 0x10000, URZ, 0xfc, !UPT ;  /* 0x0001000005057892 */ /* 0x000fe4000f8efc3f */
[----:B------:R-:W-:Y:S02]  /*15d0*/  ULEA UR6, UR39, UR4, 0xb ;  /* 0x0000000427067291 */ /* 0x000fe4000f8e583f */
[----:B------:R-:W-:-:S05]  /*15e0*/  ULEA UR7, UR39, UR5, 0xc ;  /* 0x0000000527077291 */ /* 0x000fca000f8e603f */
[----:B------:R-:W-:Y:S02]  /*15f0*/  UMOV UR8, UR6 ;  /* 0x0000000600087c82 */ /* 0x000fe40008000000 */
[----:B------:R-:W-:Y:S02]  /*1600*/  UMOV UR10, UR7 ;  /* 0x00000007000a7c82 */ /* 0x000fe40008000000 */
[----:B------:R-:W-:Y:S01]  /*1610*/  HGMMA.64x256x8.F32.TF32 R24, gdesc[UR8], RZ, !UPT, gsb0 ;  /* 0x07e00000081879f0 */ /* 0x000fe2000c0028ff */
[----:B------:R-:W-:Y:S02]  /*1620*/  UIADD3 UR8, UR6, 0x2, URZ ;  /* 0x0000000206087890 */ /* 0x000fe4000fffe03f */
[----:B------:R-:W-:Y:S01]  /*1630*/  UIADD3 UR10, UR7, 0x2, URZ ;  /* 0x00000002070a7890 */ /* 0x000fe2000fffe03f */
[----:B------:R-:W-:Y:S01]  /*1640*/  UMOV UR9, 0x40000040 ;  /* 0x4000004000097882 */ /* 0x000fe20000000000 */
[----:B------:R-:W-:Y:S01]  /*1650*/  UMOV UR11, 0x40000040 ;  /* 0x40000040000b7882 */ /* 0x000fe20000000000 */
[----:B------:R-:W-:-:S02]  /*1660*/  WARPGROUP.DEPBAR.LE gsb0, 0x0 ;  /* 0x00008000000079c5 */ /* 0x000fc40000010000 */
[----:B------:R-:W-:-:S15]  /*1670*/  WARPGROUP.ARRIVE ;  /* 0x00000000000079c5 */ /* 0x000fde0000000000 */
[----:B------:R-:W-:-:S05]  /*1680*/  NOP ;  /* 0x0000000000007918 */ /* 0x000fca0000000000 */
[----:B------:R-:W-:Y:S01]  /*1690*/  HGMMA.64x256x8.F32.TF32 R24, gdesc[UR8], R24, gsb0 ;  /* 0x07e00000081879f0 */ /* 0x000fe20008002818 */
[----:B------:R-:W-:Y:S02]  /*16a0*/  UIADD3 UR8, UR6, 0x4, URZ ;  /* 0x0000000406087890 */ /* 0x000fe4000fffe03f */
[----:B------:R-:W-:Y:S01]  /*16b0*/  UIADD3 UR10, UR7, 0x4, URZ ;  /* 0x00000004070a7890 */ /* 0x000fe2000fffe03f */
[----:B------:R-:W-:Y:S01]  /*16c0*/  UMOV UR9, 0x40000040 ;  /* 0x4000004000097882 */ /* 0x000fe20000000000 */
[----:B------:R-:W-:Y:S01]  /*16d0*/  UMOV UR11, 0x40000040 ;  /* 0x40000040000b7882 */ /* 0x000fe20000000000 */
[----:B------:R-:W-:Y:S02]  /*16e0*/  WARPGROUP.DEPBAR.LE gsb0, 0x0 ;  /* 0x00008000000079c5 */ /* 0x000fe40000010000 */
        /* <DEDUP_REMOVED lines=42> */
[----:B------:R-:W-:Y:S03]  /*1990*/  HGMMA.64x256x8.F32.TF32 R24, gdesc[UR8], R24, gsb0 ;  /* 0x07e00000081879f0 */ /* 0x000fe60008002818 */
[----:B------:R-:W-:Y:S02]  /*19a0*/  WARPGROUP.DEPBAR.LE gsb0, 0x0 ;  /* 0x00008000000079c5 */ /* 0x000fe40000010000 */
[----:B------:R-:W-:Y:S05]  /*19b0*/  @!P1 BRA `(.L_x_22) ;  /* 0x0000000400b09947 */ /* 0x000fea0003800000 */
[----:B------:R-:W-:Y:S02]  /*19c0*/  UIADD3 UR6, UR39, 0x1, URZ ;  /* 0x0000000127067890 */ /* 0x000fe4000fffe03f */
[----:B------:R-:W-:Y:S02]  /*19d0*/  IMAD.U32 R3, RZ, RZ, UR39 ;  /* 0x00000027ff037e24 */ /* 0x000fe4000f8e00ff */
[----:B------:R-:W-:-:S04]  /*19e0*/  UISETP.NE.AND UP0, UPT, UR6, 0x2, UPT ;  /* 0x000000020600788c */ /* 0x000fc8000bf05270 */
[----:B------:R-:W-:Y:S02]  /*19f0*/  USEL UR7, URZ, 0x1, UP0 ;  /* 0x000000013f077887 */ /* 0x000fe40008000000 */
[----:B------:R-:W-:Y:S02]  /*1a00*/  USEL UR6, UR6, URZ, UP0 ;  /* 0x0000003f06067287 */ /* 0x000fe40008000000 */
[----:B------:R-:W-:-:S06]  /*1a10*/  ULOP3.LUT UR7, UR38, UR7, URZ, 0x3c, !UPT ;  /* 0x0000000726077292 */ /* 0x000fcc000f8e3c3f */
[----:B------:R-:W-:-:S07]  /*1a20*/  IMAD.U32 R7, RZ, RZ, UR7 ;  /* 0x00000007ff077e24 */ /* 0x000fce000f8e00ff */
.L_x_29:
[----:B------:R-:W-:Y:S05]  /*1a30*/  @!P0 BRA `(.L_x_23) ;  /* 0x0000000000048947 */ /* 0x000fea0003800000 */
[----:B------:R-:W-:Y:S01]  /*1a40*/  BPT.TRAP 0x1 ;  /* 0x000000040000795c */ /* 0x000fe20000300000 */
.L_x_23:
[----:B------:R-:W2:Y:S01]  /*1a50*/  S2UR UR8, SR_CgaCtaId ;  /* 0x00000000000879c3 */ /* 0x000ea20000008800 */
[----:B------:R-:W-:Y:S01]  /*1a60*/  UMOV UR7, 0x400 ;  /* 0x0000040000077882 */ /* 0x000fe20000000000 */
[----:B01----:R-:W-:Y:S01]  /*1a70*/  IMAD.U32 R5, RZ, RZ, UR6 ;  /* 0x00000006ff057e24 */ /* 0x003fe2000f8e00ff */
[----:B------:R-:W-:Y:S01]  /*1a80*/  SHF.L.U32 R4, R7, 0x1f, RZ ;  /* 0x0000001f07047819 */ /* 0x000fe200000006ff */
[----:B--2---:R-:W-:-:S06]  /*1a90*/  ULEA UR7, UR8, UR7, 0x18 ;  /* 0x0000000708077291 */ /* 0x004fcc000f8ec03f */
[----:B------:R-:W-:-:S04]  /*1aa0*/  IMAD.U32 R6, RZ, RZ, UR7 ;  /* 0x00000007ff067e24 */ /* 0x000fc8000f8e00ff */
[----:B------:R-:W-:-:S04]  /*1ab0*/  IMAD R5, R5, 0x8, R6 ;  /* 0x0000000805057824 */ /* 0x000fc800078e0206 */
[----:B------:R0:W1:Y:S01]  /*1ac0*/  SYNCS.PHASECHK.TRANS64.TRYWAIT P1, [R5+URZ], R4 ;  /* 0x00000004050075a7 */ /* 0x000062000802017f */
[----:B------:R-:W-:Y:S05]  /*1ad0*/  @!P0 BRA `(.L_x_24) ;  /* 0x0000000000048947 */ /* 0x000fea0003800000 */
[----:B------:R-:W-:Y:S01]  /*1ae0*/  BPT.TRAP 0x1 ;  /* 0x000000040000795c */ /* 0x000fe20000300000 */
.L_x_24:
[----:B-1----:R-:W-:Y:S05]  /*1af0*/  @P1 BRA `(.L_x_25) ;  /* 0x0000000000081947 */ /* 0x002fea0003800000 */
[----:B------:R-:W1:Y:S02]  /*1b00*/  SYNCS.PHASECHK.TRANS64.TRYWAIT P1, [R5+URZ], R4 ;  /* 0x00000004050075a7 */ /* 0x000e64000802017f */
[----:B-1----:R-:W-:Y:S05]  /*1b10*/  @!P1 BRA `(.L_x_26) ;  /* 0x00000088007c9947 */ /* 0x002fea0003800000 */
.L_x_25:
[----:B------:R-:W-:Y:S01]  /*1b20*/  ULEA UR7, UR6, UR4, 0xb ;  /* 0x0000000406077291 */ /* 0x000fe2000f8e583f */
[----:B------:R-:W-:Y:S01]  /*1b30*/  WARPGROUP.ARRIVE ;  /* 0x00000000000079c5 */ /* 0x000fe20000000000 */
[----:B------:R-:W-:Y:S01]  /*1b40*/  ULEA UR12, UR6, UR5, 0xc ;  /* 0x00000005060c7291 */ /* 0x000fe2000f8e603f */
[----:B------:R-:W-:Y:S01]  /*1b50*/  UMOV UR9, 0x40000040 ;  /* 0x4000004000097882 */ /* 0x000fe20000000000 */
[----:B------:R-:W-:-:S03]  /*1b60*/  UMOV UR11, 0x40000040 ;  /* 0x40000040000b7882 */ /* 0x000fc60000000000 */
[----:B------:R-:W-:Y:S02]  /*1b70*/  UMOV UR8, UR7 ;  /* 0x0000000700087c82 */ /* 0x000fe40008000000 */
[----:B------:R-:W-:Y:S02]  /*1b80*/  UMOV UR10, UR12 ;  /* 0x0000000c000a7c82 */ /* 0x000fe40008000000 */
[----:B------:R-:W-:Y:S01]  /*1b90*/  HGMMA.64x256x8.F32.TF32 R24, gdesc[UR8], R24, gsb0 ;  /* 0x07e00000081879f0 */ /* 0x000fe20008002818 */
        /* <DEDUP_REMOVED lines=58> */
[----:B------:R-:W-:Y:S01]  /*1f40*/  BPT.TRAP 0x1 ;  /* 0x000000040000795c */ /* 0x000fe20000300000 */
.L_x_27:
[----:B------:R-:W-:-:S13]  /*1f50*/  ISETP.NE.AND P1, PT, R22, RZ, PT ;  /* 0x000000ff1600720c */ /* 0x000fda0003f25270 */
[----:B01----:R-:W-:-:S04]  /*1f60*/  @P1 IMAD R4, R3, 0x8, R6 ;  /* 0x0000000803041824 */ /* 0x003fc800078e0206 */
[----:B------:R-:W-:-:S05]  /*1f70*/  @P1 VIADD R5, R4, 0x10 ;  /* 0x0000001004051836 */ /* 0x000fca0000000000 */
[----:B------:R-:W-:-:S04]  /*1f80*/  @P1 PRMT R5, R152, 0x654, R5 ;  /* 0x0000065498051816 */ /* 0x000fc80000000005 */
[----:B------:R0:W-:Y:S01]  /*1f90*/  @P1 SYNCS.ARRIVE.TRANS64.RED.A1T0 RZ, [R5+URZ], RZ ;  /* 0x000000ff05ff19a7 */ /* 0x0001e2000810043f */
[----:B------:R-:W-:-:S13]  /*1fa0*/  ISETP.GT.U32.AND P1, PT, R19, 0x1, PT ;  /* 0x000000011300780c */ /* 0x000fda0003f24070 */
[----:B0-----:R-:W-:Y:S05]  /*1fb0*/  @P1 BRA `(.L_x_28) ;  /* 0x0000000000041947 */ /* 0x001fea0003800000 */
[----:B------:R-:W-:Y:S01]  /*1fc0*/  BPT.TRAP 0x1 ;  /* 0x000000040000795c */ /* 0x000fe20000300000 */
.L_x_28:
[----:B------:R-:W-:Y:S01]  /*1fd0*/  UIADD3 UR6, UR6, 0x1, URZ ;  /* 0x0000000106067890 */ /* 0x000fe2000fffe03f */
[C---:B------:R-:W-:Y:S01]  /*1fe0*/  ISETP.GT.AND P2, PT, R0.reuse, 0x1, PT ;  /* 0x000000010000780c */ /* 0x040fe20003f44270 */
[----:B------:R-:W-:Y:S02]  /*1ff0*/  VIADD R3, R3, 0x1 ;  /* 0x0000000103037836 */ /* 0x000fe40000000000 */
[----:B------:R-:W-:Y:S01]  /*2000*/  UISETP.NE.AND UP0, UPT, UR6, 0x2, UPT ;  /* 0x000000020600788c */ /* 0x000fe2000bf05270 */
[----:B------:R-:W-:Y:S02]  /*2010*/  VIADD R0, R0, 0xffffffff ;  /* 0xffffffff00007836 */ /* 0x000fe40000000000 */
[C---:B------:R-:W-:Y:S01]  /*2020*/  ISETP.NE.AND P1, PT, R3.reuse, 0x2, PT ;  /* 0x000000020300780c */ /* 0x040fe20003f25270 */
[----:B------:R-:W-:Y:S02]  /*2030*/  USEL UR7, URZ, 0x1, UP0 ;  /* 0x000000013f077887 */ /* 0x000fe40008000000 */
[----:B------:R-:W-:Y:S01]  /*2040*/  USEL UR6, UR6, URZ, UP0 ;  /* 0x0000003f06067287 */ /* 0x000fe20008000000 */
[----:B------:R-:W-:-:S03]  /*2050*/  SEL R3, R3, RZ, P1 ;  /* 0x000000ff03037207 */ /* 0x000fc60000800000 */
[----:B------:R-:W-:Y:S01]  /*2060*/  LOP3.LUT R7, R7, UR7, RZ, 0x3c, !PT ;  /* 0x0000000707077c12 */ /* 0x000fe2000f8e3cff */
[----:B------:R-:W-:Y:S07]  /*2070*/  @P2 BRA `(.L_x_29) ;  /* 0xfffffff8006c2947 */ /* 0x000fee000383ffff */
.L_x_22:
[----:B------:R-:W2:Y:S02]  /*2080*/  LDC R0, c[0x0][0x28c] ;  /* 0x0000a300ff007b82 */ /* 0x000ea40000000800 */
[----:B--2---:R-:W-:-:S13]  /*2090*/  ISETP.GE.AND P1, PT, R0, 0x1, PT ;  /* 0x000000010000780c */ /* 0x004fda0003f26270 */
[----:B------:R-:W-:Y:S05]  /*20a0*/  @!P1 BRA `(.L_x_30) ;  /* 0x0000000000409947 */ /* 0x000fea0003800000 */
[----:B------:R-:W-:Y:S05]  /*20b0*/  @!P0 BRA `(.L_x_31) ;  /* 0x0000000000048947 */ /* 0x000fea0003800000 */
[----:B------:R-:W-:Y:S01]  /*20c0*/  BPT.TRAP 0x1 ;  /* 0x000000040000795c */ /* 0x000fe20000300000 */
.L_x_31:
[----:B------:R-:W-:Y:S01]  /*20d0*/  ISETP.NE.AND P0, PT, R22, RZ, PT ;  /* 0x000000ff1600720c */ /* 0x000fe20003f05270 */
[----:B------:R-:W-:-:S12]  /*20e0*/  UISETP.LT.AND UP1, UPT, UR40, 0x1, UPT ;  /* 0x000000012800788c */ /* 0x000fd8000bf21270 */
[----:B------:R-:W-:-:S05]  /*20f0*/  VOTEU.ANY UP0, P0 ;  /* 0x00000000003f7886 */ /* 0x000fca0000000100 */
[----:B------:R-:W-:-:S04]  /*2100*/  @UP0 USEL UR4, UR40, 0x1, UP1 ;  /* 0x0000000128040887 */ /* 0x000fc80008800000 */
[----:B------:R-:W-:-:S06]  /*2110*/  @UP0 UIADD3 UR4, UR39, UR40, -UR4 ;  /* 0x0000002827040290 */ /* 0x000fcc000fffe804 */
[----:B------:R-:W-:-:S04]  /*2120*/  IMAD.U32 R0, RZ, RZ, UR4 ;  /* 0x00000004ff007e24 */ /* 0x000fc8000f8e00ff */
[----:B------:R-:W-:-:S05]  /*2130*/  @P0 IMAD.SHL.U32 R0, R0, 0x8, RZ ;  /* 0x0000000800000824 */ /* 0x000fca00078e00ff */
[----:B------:R-:W-:-:S04]  /*2140*/  @P0 LOP3.LUT R0, R0, 0x8, RZ, 0xc0, !PT ;  /* 0x0000000800000812 */ /* 0x000fc800078ec0ff */
[----:B------:R-:W-:-:S04]  /*2150*/  @P0 IADD3 R3, R6, 0x10, R0 ;  /* 0x0000001006030810 */ /* 0x000fc80007ffe000 */
[----:B------:R-:W-:-:S04]  /*2160*/  @P0 PRMT R3, R152, 0x654, R3 ;  /* 0x0000065498030816 */ /* 0x000fc80000000003 */
[----:B------:R2:W-:Y:S01]  /*2170*/  @P0 SYNCS.ARRIVE.TRANS64.RED.A1T0 RZ, [R3+URZ], RZ ;  /* 0x000000ff03ff09a7 */ /* 0x0005e2000810043f */
[----:B------:R-:W-:-:S13]  /*2180*/  ISETP.GT.U32.AND P0, PT, R19, 0x1, PT ;  /* 0x000000011300780c */ /* 0x000fda0003f04070 */
[----:B--2---:R-:W-:Y:S05]  /*2190*/  @P0 BRA `(.L_x_30) ;  /* 0x0000000000040947 */ /* 0x004fea0003800000 */
[----:B------:R-:W-:Y:S01]  /*21a0*/  BPT.TRAP 0x1 ;  /* 0x000000040000795c */ /* 0x000fe20000300000 */
.L_x_30:
[----:B------:R-:W2:Y:S01]  /*21b0*/  LDC R6, c[0x0][0x288] ;  /* 0x0000a200ff067b82 */ /* 0x000ea20000000800 */
[--C-:B------:R-:W-:Y:S01]  /*21c0*/  SHF.R.U32.HI R0, RZ, 0x2, R18.reuse ;  /* 0x00000002ff007819 */ /* 0x100fe20000011612 */
[----:B------:R-:W-:Y:S01]  /*21d0*/  UIADD3 UR39, UR40, UR39, URZ ;  /* 0x0000002728277290 */ /* 0x000fe2000fffe03f */
[----:B01----:R-:W-:Y:S01]  /*21e0*/  SHF.R.U32.HI R5, RZ, 0x7, R18 ;  /* 0x00000007ff057819 */ /* 0x003fe20000011612 */
[----:B------:R-:W-:Y:S01]  /*21f0*/  ULDC UR8, c[0x0][0x284] ;  /* 0x0000a10000087ab9 */ /* 0x000fe20000000800 */
[----:B------:R-:W-:Y:S01]  /*2200*/  LOP3.LUT R4, R18, 0x60, RZ, 0xc0, !PT ;  /* 0x0000006012047812 */ /* 0x000fe200078ec0ff */
[----:B------:R-:W-:Y:S01]  /*2210*/  USHF.R.U32.HI UR4, URZ, 0x1, UR39 ;  /* 0x000000013f047899 */ /* 0x000fe20008011627 */
[----:B------:R-:W-:Y:S01]  /*2220*/  LOP3.LUT R3, R0, 0x7, RZ, 0xc0, !PT ;  /* 0x0000000700037812 */ /* 0x000fe200078ec0ff */
[----:B------:R-:W-:Y:S01]  /*2230*/  UISETP.GT.U32.AND UP1, UPT, UR39, 0x1, UPT ;  /* 0x000000012700788c */ /* 0x000fe2000bf24070 */
[----:B------:R-:W-:Y:S01]  /*2240*/  LOP3.LUT R0, R5, 0x1, RZ, 0xc0, !PT ;  /* 0x0000000105007812 */ /* 0x000fe200078ec0ff */
[----:B------:R-:W-:Y:S01]  /*2250*/  ULOP3.LUT UR4, UR4, 0x1, URZ, 0xc0, !UPT ;  /* 0x0000000104047892 */ /* 0x000fe2000f8ec03f */
[----:B------:R-:W-:Y:S01]  /*2260*/  SHF.R.U32.HI R10, RZ, 0x1, R4 ;  /* 0x00000001ff0a7819 */ /* 0x000fe20000011604 */
[----:B------:R-:W-:Y:S01]  /*2270*/  IMAD.SHL.U32 R4, R18, 0x2, RZ ;  /* 0x0000000212047824 */ /* 0x000fe200078e00ff */
[----:B------:R-:W-:Y:S01]  /*2280*/  SHF.R.S32.HI R21, RZ, 0x1f, R23 ;  /* 0x0000001fff157819 */ /* 0x000fe20000011417 */
[----:B------:R-:W-:Y:S01]  /*2290*/  IMAD.SHL.U32 R8, R0, 0x40, RZ ;  /* 0x0000004000087824 */ /* 0x000fe200078e00ff */
[--C-:B------:R-:W-:Y:S01]  /*22a0*/  IADD3 R5, RZ, -R10, -R3.reuse ;  /* 0x8000000aff057210 */ /* 0x100fe20007ffe803 */
[----:B------:R-:W-:Y:S01]  /*22b0*/  UISETP.NE.U32.AND UP0, UPT, UR4, 0x1, UPT ;  /* 0x000000010400788c */ /* 0x000fe2000bf05070 */
[----:B------:R-:W-:Y:S01]  /*22c0*/  LOP3.LUT R4, R4, 0x6, RZ, 0xc0, !PT ;  /* 0x0000000604047812 */ /* 0x000fe200078ec0ff */
[----:B------:R-:W-:Y:S01]  /*22d0*/  ULDC.64 UR6, c[0x0][0x5d0] ;  /* 0x0001740000067ab9 */ /* 0x000fe20000000a00 */
[----:B------:R-:W-:Y:S01]  /*22e0*/  LOP3.LUT R3, R8, 0x40, R3, 0xe2, !PT ;  /* 0x0000004008037812 */ /* 0x000fe200078ee203 */
[----:B------:R-:W-:Y:S01]  /*22f0*/  IMAD R11, R0, -0x40, R5 ;  /* 0xffffffc0000b7824 */ /* 0x000fe200078e0205 */
[----:B------:R-:W-:Y:S01]  /*2300*/  LOP3.LUT R0, R18, 0x3, RZ, 0xc0, !PT ;  /* 0x0000000312007812 */ /* 0x000fe200078ec0ff */
[----:B------:R-:W-:Y:S01]  /*2310*/  UISETP.LT.U32.AND UP1, UPT, UR40, 0x2, UP1 ;  /* 0x000000022800788c */ /* 0x000fe20008f21070 */
[----:B------:R-:W-:Y:S01]  /*2320*/  PRMT R8, R4, 0x6540, R153 ;  /* 0x0000654004087816 */ /* 0x000fe20000000099 */
[----:B------:R-:W-:Y:S01]  /*2330*/  IMAD.SHL.U32 R153, R153, 0x100, RZ ;  /* 0x0000010099997824 */ /* 0x000fe200078e00ff */
[----:B------:R-:W-:Y:S01]  /*2340*/  UISETP.GT.U32.AND UP0, UPT, UR40, 0x1, !UP0 ;  /* 0x000000012800788c */ /* 0x000fe2000c704070 */
[----:B--2---:R-:W-:Y:S01]  /*2350*/  IMAD R12, R0, -0x2, R6 ;  /* 0xfffffffe000c7824 */ /* 0x004fe200078e0206 */
[----:B------:R-:W-:Y:S01]  /*2360*/  SHF.R.S32.HI R9, RZ, 0x1f, R8 ;  /* 0x0000001fff097819 */ /* 0x000fe20000011408 */
[C---:B------:R-:W-:Y:S01]  /*2370*/  IMAD.SHL.U32 R0, R154.reuse, 0x80, RZ ;  /* 0x000000809a007824 */ /* 0x040fe200078e00ff */
[----:B------:R-:W-:Y:S01]  /*2380*/  ISETP.GE.AND P0, PT, R153, R6, PT ;  /* 0x000000069900720c */ /* 0x000fe20003f06270 */
[----:B------:R-:W-:Y:S01]  /*2390*/  IMAD R4, R21, UR6, RZ ;  /* 0x0000000615047c24 */ /* 0x000fe2000f8e02ff */
[----:B------:R-:W-:Y:S01]  /*23a0*/  USEL UR5, URZ, 0x1, !UP1 ;  /* 0x000000013f057887 */ /* 0x000fe2000c800000 */
[----:B------:R-:W-:Y:S01]  /*23b0*/  IMAD.WIDE R6, R154, 0x80, RZ ;  /* 0x000000809a067825 */ /* 0x000fe200078e02ff */
[C---:B------:R-:W-:Y:S01]  /*23c0*/  ISETP.GE.OR P0, PT, R0.reuse, UR8, P0 ;  /* 0x0000000800007c0c */ /* 0x040fe20008706670 */
[----:B------:R-:W-:Y:S01]  /*23d0*/  USEL UR4, URZ, 0x1, !UP0 ;  /* 0x000000013f047887 */ /* 0x000fe2000c000000 */
[----:B------:R-:W-:Y:S01]  /*23e0*/  IADD3 R0, -R0, UR8, R11 ;  /* 0x0000000800007c10 */ /* 0x000fe2000fffe10b */
[C---:B------:R-:W-:Y:S01]  /*23f0*/  IMAD R13, R23.reuse, UR7, R4 ;  /* 0x00000007170d7c24 */ /* 0x040fe2000f8e0204 */
[----:B------:R-:W-:Y:S01]  /*2400*/  ULOP3.LUT UR39, UR39, 0x1, URZ, 0xc0, !UPT ;  /* 0x0000000127277892 */ /* 0x000fe2000f8ec03f */
[----:B------:R-:W-:Y:S01]  /*2410*/  IMAD.WIDE.U32 R4, R23, UR6, R8 ;  /* 0x0000000617047c25 */ /* 0x000fe2000f8e0008 */
[----:B------:R-:W-:Y:S01]  /*2420*/  ULOP3.LUT UR38, UR4, UR38, UR5, 0x96, !UPT ;  /* 0x0000002604267292 */ /* 0x000fe2000f8e9605 */
[----:B------:R-:W-:-:S02]  /*2430*/  LOP3.LUT R169, R6, R3, R10, 0xfe, !PT ;  /* 0x0000000306a97212 */ /* 0x000fc400078efe0a */
[----:B------:R-:W-:Y:S02]  /*2440*/  IMAD.IADD R5, R5, 0x1, R13 ;  /* 0x0000000105057824 */ /* 0x000fe400078e020d */
[----:B------:R-:W-:Y:S02]  /*2450*/  IMAD.IADD R3, R12, 0x1, -R153 ;  /* 0x000000010c037824 */ /* 0x000fe400078e0a99 */
[----:B------:R-:W-:Y:S01]  /*2460*/  IMAD.MOV.U32 R154, RZ, RZ, -0x1 ;  /* 0xffffffffff9a7424 */ /* 0x000fe200078e00ff */
[----:B------:R-:W-:Y:S06]  /*2470*/  @P0 BRA `(.L_x_32) ;  /* 0x0000006000d40947 */ /* 0x000fec0003800000 */
[----:B------:R-:W0:Y:S01]  /*2480*/  LDC.64 R10, c[0x0][0x5c8] ;  /* 0x00017200ff0a7b82 */ /* 0x000e220000000a00 */
[----:B-----5:R-:W-:Y:S01]  /*2490*/  FSETP.NEU.AND P1, PT, R156, RZ, PT ;  /* 0x000000ff9c00720b */ /* 0x020fe20003f2d000 */
[----:B------:R-:W-:Y:S01]  /*24a0*/  BSSY B0, `(.L_x_32) ;  /* 0x0000632000007945 */ /* 0x000fe20003800000 */
[----:B------:R-:W-:-:S04]  /*24b0*/  ISETP.GT.AND P0, PT, R3, RZ, PT ;  /* 0x000000ff0300720c */ /* 0x000fc80003f04270 */
[----:B------:R-:W-:Y:S01]  /*24c0*/  ISETP.GT.AND P4, PT, R0, RZ, P0 ;  /* 0x000000ff0000720c */ /* 0x000fe20000784270 */
[-C--:B0-----:R-:W-:Y:S02]  /*24d0*/  IMAD R12, R7, R10.reuse, RZ ;  /* 0x0000000a070c7224 */ /* 0x081fe400078e02ff */
[----:B------:R-:W-:-:S04]  /*24e0*/  IMAD.WIDE.U32 R162, R169, R10, R4 ;  /* 0x0000000aa9a27225 */ /* 0x000fc800078e0004 */
[----:B------:R-:W-:-:S04]  /*24f0*/  IMAD R5, R169, R11, R12 ;  /* 0x0000000ba9057224 */ /* 0x000fc800078e020c */
[----:B------:R-:W-:Y:S01]  /*2500*/  IMAD.IADD R171, R163, 0x1, R5 ;  /* 0x00000001a3ab7824 */ /* 0x000fe200078e0205 */
[----:B------:R-:W-:Y:S06]  /*2510*/  @!P1 BRA `(.L_x_33) ;  /* 0x0000004400909947 */ /* 0x000fec0003800000 */
[----:B------:R-:W0:Y:S01]  /*2520*/  LDC.64 R14, c[0x0][0x5b8] ;  /* 0x00016e00ff0e7b82 */ /* 0x000e220000000a00 */
[----:B------:R-:W-:-:S07]  /*2530*/  ULDC.64 UR4, c[0x0][0x5c0] ;  /* 0x0001700000047ab9 */ /* 0x000fce0000000a00 */
[----:B------:R-:W1:Y:S08]  /*2540*/  LDC.64 R166, c[0x0][0x5b0] ;  /* 0x00016c00ffa67b82 */ /* 0x000e700000000a00 */
[----:B------:R-:W2:Y:S01]  /*2550*/  LDC.64 R12, c[0x0][0x5a8] ;  /* 0x00016a00ff0c7b82 */ /* 0x000ea20000000a00 */
[-C--:B0-----:R-:W-:Y:S02]  /*2560*/  IMAD R4, R21, R14.reuse, RZ ;  /* 0x0000000e15047224 */ /* 0x081fe400078e02ff */
[----:B------:R-:W-:-:S04]  /*2570*/  IMAD.WIDE.U32 R20, R23, R14, R8 ;  /* 0x0000000e17147225 */ /* 0x000fc800078e0008 */
[----:B------:R-:W-:Y:S02]  /*2580*/  IMAD R163, R23, R15, R4 ;  /* 0x0000000f17a37224 */ /* 0x000fe400078e0204 */
[-C--:B-1----:R-:W-:Y:S02]  /*2590*/  IMAD R6, R7, R166.reuse, RZ ;  /* 0x000000a607067224 */ /* 0x082fe400078e02ff */
[----:B------:R-:W-:Y:S02]  /*25a0*/  IMAD.IADD R21, R21, 0x1, R163 ;  /* 0x0000000115157824 */ /* 0x000fe400078e02a3 */
[C---:B------:R-:W-:Y:S02]  /*25b0*/  IMAD R165, R169.reuse, R167, R6 ;  /* 0x000000a7a9a57224 */ /* 0x040fe400078e0206 */
[----:B------:R-:W-:-:S04]  /*25c0*/  IMAD.WIDE.U32 R4, R169, R166, R20 ;  /* 0x000000a6a9047225 */ /* 0x000fc800078e0014 */
[----:B------:R-:W-:Y:S01]  /*25d0*/  IMAD.IADD R5, R5, 0x1, R165 ;  /* 0x0000000105057824 */ /* 0x000fe200078e02a5 */
[----:B--2---:R-:W-:-:S04]  /*25e0*/  LEA R6, P1, R4, R12, 0x2 ;  /* 0x0000000c04067211 */ /* 0x004fc800078210ff */
[----:B------:R-:W-:-:S05]  /*25f0*/  LEA.HI.X R7, R4, R13, R5, 0x2, P1 ;  /* 0x0000000d04077211 */ /* 0x000fca00008f1405 */
[----:B------:R0:W2:Y:S01]  /*2600*/  @P4 LDG.E.LTC128B R15, desc[UR36][R6.64] ;  /* 0x00000024060f4981 */ /* 0x0000a2000c1e1920 */
[----:B------:R-:W-:Y:S01]  /*2610*/  IMAD.WIDE.U32 R4, R169, R166, R8 ;  /* 0x000000a6a9047225 */ /* 0x000fe200078e0008 */
[----:B------:R-:W-:Y:S01]  /*2620*/  SHF.L.U64.HI R161, R166, 0x3, R167 ;  /* 0x00000003a6a17819 */ /* 0x000fe200000102a7 */
[----:B------:R-:W-:Y:S01]  /*2630*/  BSSY B1, `(.L_x_34) ;  /* 0x0000016000017945 */ /* 0x000fe20003800000 */
[----:B------:R-:W-:Y:S01]  /*2640*/  ISETP.GT.AND P0, PT, R0, 0x8, P0 ;  /* 0x000000080000780c */ /* 0x000fe20000704270 */
[----:B------:R-:W-:Y:S02]  /*2650*/  IMAD.IADD R5, R165, 0x1, R5 ;  /* 0x00000001a5057824 */ /* 0x000fe400078e0205 */
[----:B------:R-:W-:Y:S02]  /*2660*/  IMAD.SHL.U32 R160, R166, 0x8, RZ ;  /* 0x00000008a6a07824 */ /* 0x000fe400078e00ff */
[----:B------:R-:W-:Y:S01]  /*2670*/  IMAD.WIDE.U32 R158, R23, R14, R4 ;  /* 0x0000000e179e7225 */ /* 0x000fe200078e0004 */
[----:B------:R-:W-:-:S03]  /*2680*/  LEA R4, P1, R162, UR4, 0x2 ;  /* 0x00000004a2047c11 */ /* 0x000fc6000f8210ff */
[----:B0-----:R-:W-:Y:S01]  /*2690*/  IMAD.IADD R7, R163, 0x1, R159 ;  /* 0x00000001a3077824 */ /* 0x001fe200078e029f */
[----:B------:R-:W-:Y:S01]  /*26a0*/  LEA.HI.X R5, R162, UR5, R171, 0x2, P1 ;  /* 0x00000005a2057c11 */ /* 0x000fe200088f14ab */
[----:B------:R-:W-:Y:S01]  /*26b0*/  IMAD.WIDE.U32 R160, R169, R166, R160 ;  /* 0x000000a6a9a07225 */ /* 0x000fe200078e00a0 */
[----:B------:R-:W-:Y:S02]  /*26c0*/  ISETP.GT.AND P1, PT, R3, 0x1, PT ;  /* 0x000000010300780c */ /* 0x000fe40003f24270 */
[----:B------:R-:W-:Y:S01]  /*26d0*/  LEA R6, P3, R158, R12, 0x2 ;  /* 0x0000000c9e067211 */ /* 0x000fe200078610ff */
[----:B------:R-:W-:-:S03]  /*26e0*/  IMAD.IADD R165, R165, 0x1, R161 ;  /* 0x00000001a5a57824 */ /* 0x000fc600078e02a1 */
[----:B------:R-:W-:Y:S01]  /*26f0*/  LEA.HI.X R7, R158, R13, R7, 0x2, P3 ;  /* 0x0000000d9e077211 */ /* 0x000fe200018f1407 */
[----:B--2---:R-:W-:-:S04]  /*2700*/  FMUL R153, R15, R156 ;  /* 0x0000009c0f997220 */ /* 0x004fc80000400000 */
[----:B------:R-:W-:Y:S01]  /*2710*/  FFMA R159, R24, R155, R153 ;  /* 0x0000009b189f7223 */ /* 0x000fe20000000099 */
[----:B------:R-:W-:-:S04]  /*2720*/  IADD3 R153, P2, R20, R160, RZ ;  /* 0x000000a014997210 */ /* 0x000fc80007f5e0ff */
[----:B------:R0:W-:Y:S01]  /*2730*/  @P4 STG.E desc[UR36][R4.64], R159 ;  /* 0x0000009f04004986 */ /* 0x0001e2000c101924 */
[----:B------:R-:W-:Y:S01]  /*2740*/  ISETP.GT.AND P4, PT, R0, RZ, P1 ;  /* 0x000000ff0000720c */ /* 0x000fe20000f84270 */
[----:B------:R-:W-:Y:S01]  /*2750*/  IMAD.X R158, R165, 0x1, R21, P2 ;  /* 0x00000001a59e7824 */ /* 0x000fe200010e0615 */
[----:B------:R-:W-:-:S11]  /*2760*/  LEA R20, P3, R153, R12, 0x2 ;  /* 0x0000000c99147211 */ /* 0x000fd600078610ff */
[----:B0-----:R-:W-:Y:S05]  /*2770*/  @!P4 BRA `(.L_x_35) ;  /* 0x000000000004c947 */ /* 0x001fea0003800000 */
[----:B------:R0:W5:Y:S02]  /*2780*/  LDG.E.LTC128B R15, desc[UR36][R6.64+0x4] ;  /* 0x00000424060f7981 */ /* 0x000164000c1e1920 */
.L_x_35:
[----:B------:R-:W-:Y:S05]  /*2790*/  BSYNC B1 ;  /* 0x0000000000017941 */ /* 0x000fea0003800000 */
.L_x_34:
[----:B-----5:R-:W-:Y:S01]  /*27a0*/  FMUL R24, R15, R156 ;  /* 0x0000009c0f187220 */ /* 0x020fe20000400000 */
[----:B------:R-:W-:-:S03]  /*27b0*/  LEA.HI.X R21, R153, R13, R158, 0x2, P3 ;  /* 0x0000000d99157211 */ /* 0x000fc600018f149e */
[----:B------:R-:W-:Y:S01]  /*27c0*/  FFMA R153, R25, R155, R24 ;  /* 0x0000009b19997223 */ /* 0x000fe20000000018 */
[----:B------:R-:W-:-:S04]  /*27d0*/  IMAD.MOV.U32 R25, RZ, RZ, R15 ;  /* 0x000000ffff197224 */ /* 0x000fc800078e000f */
[----:B------:R1:W-:Y:S04]  /*27e0*/  @P4 STG.E desc[UR36][R4.64+0x4], R153 ;  /* 0x0000049904004986 */ /* 0x0003e8000c101924 */
[----:B------:R-:W2:Y:S01]  /*27f0*/  @P0 LDG.E.LTC128B R25, desc[UR36][R20.64] ;  /* 0x0000002414190981 */ /* 0x000ea2000c1e1920 */
[----:B------:R-:W-:Y:S01]  /*2800*/  IADD3 R8, P2, R8, R160, RZ ;  /* 0x000000a008087210 */ /* 0x000fe20007f5e0ff */
[----:B------:R-:W-:Y:S01]  /*2810*/  BSSY B1, `(.L_x_36) ;  /* 0x0000010000017945 */ /* 0x000fe20003800000 */
[C---:B------:R-:W-:Y:S02]  /*2820*/  SHF.L.U64.HI R11, R10.reuse, 0x5, R11 ;  /* 0x000000050a0b7819 */ /* 0x040fe4000001020b */
[----:B------:R-:W-:Y:S01]  /*2830*/  LEA R10, P3, R10, R4, 0x5 ;  /* 0x000000040a0a7211 */ /* 0x000fe200078628ff */
[----:B------:R-:W-:Y:S01]  /*2840*/  IMAD.X R9, R9, 0x1, R165, P2 ;  /* 0x0000000109097824 */ /* 0x000fe200010e06a5 */
[----:B------:R-:W-:-:S02]  /*2850*/  ISETP.GT.AND P1, PT, R0, 0x8, P1 ;  /* 0x000000080000780c */ /* 0x000fc40000f24270 */
[----:B------:R-:W-:Y:S01]  /*2860*/  ISETP.GT.AND P2, PT, R3, 0x8, PT ;  /* 0x000000080300780c */ /* 0x000fe20003f44270 */
[----:B------:R-:W-:-:S04]  /*2870*/  IMAD.WIDE.U32 R14, R23, R14, R8 ;  /* 0x0000000e170e7225 */ /* 0x000fc800078e0008 */
[----:B------:R-:W-:Y:S01]  /*2880*/  IMAD.X R11, R11, 0x1, R5, P3 ;  /* 0x000000010b0b7824 */ /* 0x000fe200018e0605 */
[----:B------:R-:W-:Y:S01]  /*2890*/  LEA R8, P4, R14, R12, 0x2 ;  /* 0x0000000c0e087211 */ /* 0x000fe200078810ff */
[----:B------:R-:W-:Y:S02]  /*28a0*/  IMAD.IADD R15, R163, 0x1, R15 ;  /* 0x00000001a30f7824 */ /* 0x000fe400078e020f */
[----:B--2---:R-:W-:-:S04]  /*28b0*/  FMUL R9, R25, R156 ;  /* 0x0000009c19097220 */ /* 0x004fc80000400000 */
[----:B------:R-:W-:Y:S01]  /*28c0*/  FFMA R21, R26, R155, R9 ;  /* 0x0000009b1a157223 */ /* 0x000fe20000000009 */
[----:B------:R-:W-:-:S04]  /*28d0*/  LEA.HI.X R9, R14, R13, R15, 0x2, P4 ;  /* 0x0000000d0e097211 */ /* 0x000fc800020f140f */
[----:B------:R1:W-:Y:S01]  /*28e0*/  @P0 STG.E desc[UR36][R10.64], R21 ;  /* 0x000000150a000986 */ /* 0x0003e2000c101924 */
[----:B------:R-:W-:Y:S05]  /*28f0*/  @!P1 BRA `(.L_x_37) ;  /* 0x0000000000049947 */ /* 0x000fea0003800000 */
[----:B------:R2:W5:Y:S02]  /*2900*/  LDG.E.LTC128B R25, desc[UR36][R8.64+0x4] ;  /* 0x0000042408197981 */ /* 0x000564000c1e1920 */
.L_x_37:
[----:B------:R-:W-:Y:S05]  /*2910*/  BSYNC B1 ;  /* 0x0000000000017941 */ /* 0x000fea0003800000 */
.L_x_36:
[----:B-----5:R-:W-:Y:S01]  /*2920*/  FMUL R12, R25, R156 ;  /* 0x0000009c190c7220 */ /* 0x020fe20000400000 */
[----:B------:R-:W-:Y:S01]  /*2930*/  ISETP.GT.AND P3, PT, R0, RZ, P2 ;  /* 0x000000ff0000720c */ /* 0x000fe20001764270 */
[----:B------:R-:W-:Y:S01]  /*2940*/  BSSY B1, `(.L_x_38) ;  /* 0x0000006000017945 */ /* 0x000fe20003800000 */
[----:B------:R-:W-:Y:S01]  /*2950*/  ISETP.GT.AND P0, PT, R3, 0x9, PT ;  /* 0x000000090300780c */ /* 0x000fe20003f04270 */
[----:B------:R-:W-:-:S05]  /*2960*/  FFMA R27, R27, R155, R12 ;  /* 0x0000009b1b1b7223 */ /* 0x000fca000000000c */
[----:B------:R3:W-:Y:S05]  /*2970*/  @P1 STG.E desc[UR36][R10.64+0x4], R27 ;  /* 0x0000041b0a001986 */ /* 0x0007ea000c101924 */
[----:B------:R-:W-:Y:S05]  /*2980*/  @!P3 BRA `(.L_x_39) ;  /* 0x000000000004b947 */ /* 0x000fea0003800000 */
[----:B------:R4:W5:Y:S02]  /*2990*/  LDG.E.LTC128B R25, desc[UR36][R6.64+0x20] ;  /* 0x0000202406197981 */ /* 0x000964000c1e1920 */
.L_x_39:
[----:B------:R-:W-:Y:S05]  /*29a0*/  BSYNC B1 ;  /* 0x0000000000017941 */ /* 0x000fea0003800000 */
.L_x_38:
[----:B-----5:R-:W-:Y:S01]  /*29b0*/  FMUL R13, R25, R156 ;  /* 0x0000009c190d7220 */ /* 0x020fe20000400000 */
[----:B------:R-:W-:Y:S01]  /*29c0*/  ISETP.GT.AND P1, PT, R0, RZ, P0 ;  /* 0x000000ff0000720c */ /* 0x000fe20000724270 */
[----:B------:R-:W-:Y:S02]  /*29d0*/  BSSY B1, `(.L_x_40) ;  /* 0x0000005000017945 */ /* 0x000fe40003800000 */
[----:B------:R-:W-:-:S05]  /*29e0*/  FFMA R13, R28, R155, R13 ;  /* 0x0000009b1c0d7223 */ /* 0x000fca000000000d */
[----:B------:R0:W-:Y:S05]  /*29f0*/  @P3 STG.E desc[UR36][R4.64+0x20], R13 ;  /* 0x0000200d04003986 */ /* 0x0001ea000c101924 */
[----:B------:R-:W-:Y:S05]  /*2a00*/  @!P1 BRA `(.L_x_41) ;  /* 0x0000000000049947 */ /* 0x000fea0003800000 */
[----:B------:R0:W5:Y:S02]  /*2a10*/  LDG.E.LTC128B R25, desc[UR36][R6.64+0x24] ;  /* 0x0000242406197981 */ /* 0x000164000c1e1920 */
.L_x_41:
[----:B------:R-:W-:Y:S05]  /*2a20*/  BSYNC B1 ;  /* 0x0000000000017941 */ /* 0x000fea0003800000 */
.L_x_40:
[----:B-----5:R-:W-:Y:S01]  /*2a30*/  FMUL R12, R25, R156 ;  /* 0x0000009c190c7220 */ /* 0x020fe20000400000 */
[----:B------:R-:W-:Y:S01]  /*2a40*/  ISETP.GT.AND P2, PT, R0, 0x8, P2 ;  /* 0x000000080000780c */ /* 0x000fe20001744270 */
[----:B------:R-:W-:Y:S02]  /*2a50*/  BSSY B1, `(.L_x_42) ;  /* 0x0000005000017945 */ /* 0x000fe40003800000 */
[----:B------:R-:W-:-:S05]  /*2a60*/  FFMA R29, R29, R155, R12 ;  /* 0x0000009b1d1d7223 */ /* 0x000fca000000000c */
[----:B------:R0:W-:Y:S05]  /*2a70*/  @P1 STG.E desc[UR36][R4.64+0x24], R29 ;  /* 0x0000241d04001986 */ /* 0x0001ea000c101924 */
[----:B------:R-:W-:Y:S05]  /*2a80*/  @!P2 BRA `(.L_x_43) ;  /* 0x000000000004a947 */ /* 0x000fea0003800000 */
[----:B------:R0:W5:Y:S02]  /*2a90*/  LDG.E.LTC128B R25, desc[UR36][R8.64+0x20] ;  /* 0x0000202408197981 */ /* 0x000164000c1e1920 */
.L_x_43:
[----:B------:R-:W-:Y:S05]  /*2aa0*/  BSYNC B1 ;  /* 0x0000000000017941 */ /* 0x000fea0003800000 */
.L_x_42:
[----:B0----5:R-:W-:Y:S01]  /*2ab0*/  FMUL R13, R25, R156 ;  /* 0x0000009c190d7220 */ /* 0x021fe20000400000 */
[----:B------:R-:W-:Y:S01]  /*2ac0*/  ISETP.GT.AND P0, PT, R0, 0x8, P0 ;  /* 0x000000080000780c */ /* 0x000fe20000704270 */
[----:B------:R-:W-:Y:S01]  /*2ad0*/  BSSY B1, `(.L_x_44) ;  /* 0x0000006000017945 */ /* 0x000fe20003800000 */
[----:B------:R-:W-:Y:S01]  /*2ae0*/  ISETP.GT.AND P1, PT, R3, 0x10, PT ;  /* 0x000000100300780c */ /* 0x000fe20003f24270 */
[----:B------:R-:W-:-:S05]  /*2af0*/  FFMA R13, R30, R155, R13 ;  /* 0x0000009b1e0d7223 */ /* 0x000fca000000000d */
[----:B------:R0:W-:Y:S05]  /*2b00*/  @P2 STG.E desc[UR36][R10.64+0x20], R13 ;  /* 0x0000200d0a002986 */ /* 0x0001ea000c101924 */
[----:B------:R-:W-:Y:S05]  /*2b10*/  @!P0 BRA `(.L_x_45) ;  /* 0x0000000000048947 */ /* 0x000fea0003800000 */
[----:B------:R0:W5:Y:S02]  /*2b20*/  LDG.E.LTC128B R25, desc[UR36][R8.64+0x24] ;  /* 0x0000242408197981 */ /* 0x000164000c1e1920 */
.L_x_45:
[----:B------:R-:W-:Y:S05]  /*2b30*/  BSYNC B1 ;  /* 0x0000000000017941 */ /* 0x000fea0003800000 */
.L_x_44:
        /* <DEDUP_REMOVED lines=8> */
.L_x_47:
[----:B------:R-:W-:Y:S05]  /*2bc0*/  BSYNC B1 ;  /* 0x0000000000017941 */ /* 0x000fea0003800000 */
.L_x_46:
[----:B0----5:R-:W-:Y:S01]  /*2bd0*/  FMUL R13, R25, R156 ;  /* 0x0000009c190d7220 */ /* 0x021fe20000400000 */
[----:B------:R-:W-:Y:S01]  /*2be0*/  ISETP.GT.AND P0, PT, R0, RZ, P2 ;  /* 0x000000ff0000720c */ /* 0x000fe20001704270 */
[----:B------:R-:W-:Y:S02]  /*2bf0*/  BSSY B1, `(.L_x_48) ;  /* 0x0000005000017945 */ /* 0x000fe40003800000 */
[----:B------:R-:W-:-:S05]  /*2c00*/  FFMA R13, R32, R155, R13 ;  /* 0x0000009b200d7223 */ /* 0x000fca000000000d */
[----:B------:R0:W-:Y:S05]  /*2c10*/  @P3 STG.E desc[UR36][R4.64+0x40], R13 ;  /* 0x0000400d04003986 */ /* 0x0001ea000c101924 */
[----:B------:R-:W-:Y:S05]  /*2c20*/  @!P0 BRA `(.L_x_49) ;  /* 0x0000000000048947 */ /* 0x000fea0003800000 */
[----:B------:R0:W5:Y:S02]  /*2c30*/  LDG.E.LTC128B R25, desc[UR36][R6.64+0x44] ;  /* 0x0000442406197981 */ /* 0x000164000c1e1920 */
.L_x_49:
[----:B------:R-:W-:Y:S05]  /*2c40*/  BSYNC B1 ;  /* 0x0000000000017941 */ /* 0x000fea0003800000 */
.L_x_48:
[----:B-----5:R-:W-:Y:S01]  /*2c50*/  FMUL R12, R25, R156 ;  /* 0x0000009c190c7220 */ /* 0x020fe20000400000 */
[----:B------:R-:W-:Y:S01]  /*2c60*/  ISETP.GT.AND P1, PT, R0, 0x8, P1 ;  /* 0x000000080000780c */ /* 0x000fe20000f24270 */
[----:B------:R-:W-:Y:S02]  /*2c70*/  BSSY B1, `(.L_x_50) ;  /* 0x0000005000017945 */ /* 0x000fe40003800000 */
[----:B------:R-:W-:-:S05]  /*2c80*/  FFMA R33, R33, R155, R12 ;  /* 0x0000009b21217223 */ /* 0x000fca000000000c */
[----:B------:R0:W-:Y:S05]  /*2c90*/  @P0 STG.E desc[UR36][R4.64+0x44], R33 ;  /* 0x0000442104000986 */ /* 0x0001ea000c101924 */
[----:B------:R-:W-:Y:S05]  /*2ca0*/  @!P1 BRA `(.L_x_51) ;  /* 0x0000000000049947 */ /* 0x000fea0003800000 */
[----:B------:R0:W5:Y:S02]  /*2cb0*/  LDG.E.LTC128B R25, desc[UR36][R8.64+0x40] ;  /* 0x0000402408197981 */ /* 0x000164000c1e1920 */
.L_x_51:
[----:B------:R-:W-:Y:S05]  /*2cc0*/  BSYNC B1 ;  /* 0x0000000000017941 */ /* 0x000fea0003800000 */
.L_x_50:
        /* <DEDUP_REMOVED lines=8> */
.L_x_53:
[----:B------:R-:W-:Y:S05]  /*2d50*/  BSYNC B1 ;  /* 0x0000000000017941 */ /* 0x000fea0003800000 */
.L_x_52:
        /* <DEDUP_REMOVED lines=8> */
.L_x_55:
[----:B------:R-:W-:Y:S05]  /*2de0*/  BSYNC B1 ;  /* 0x0000000000017941 */ /* 0x000fea0003800000 */
.L_x_54:
[----:B0----5:R-:W-:Y:S01]  /*2df0*/  FMUL R13, R25, R156 ;  /* 0x0000009c190d7220 */ /* 0x021fe20000400000 */
[----:B------:R-:W-:Y:S01]  /*2e00*/  ISETP.GT.AND P2, PT, R0, RZ, P1 ;  /* 0x000000ff0000720c */ /* 0x000fe20000f44270 */
[----:B------:R-:W-:Y:S02]  /*2e10*/  BSSY B1, `(.L_x_56) ;  /* 0x0000005000017945 */ /* 0x000fe40003800000 */
[----:B------:R-:W-:-:S05]  /*2e20*/  FFMA R13, R36, R155, R13 ;  /* 0x0000009b240d7223 */ /* 0x000fca000000000d */
[----:B------:R0:W-:Y:S05]  /*2e30*/  @P3 STG.E desc[UR36][R4.64+0x60], R13 ;  /* 0x0000600d04003986 */ /* 0x0001ea000c101924 */
[----:B------:R-:W-:Y:S05]  /*2e40*/  @!P2 BRA `(.L_x_57) ;  /* 0x000000000004a947 */ /* 0x000fea0003800000 */
[----:B------:R0:W5:Y:S02]  /*2e50*/  LDG.E.LTC128B R25, desc[UR36][R6.64+0x64] ;  /* 0x0000642406197981 */ /* 0x000164000c1e1920 */
.L_x_57:
[----:B------:R-:W-:Y:S05]  /*2e60*/  BSYNC B1 ;  /* 0x0000000000017941 */ /* 0x000fea0003800000 */
.L_x_56:
[----:B-----5:R-:W-:Y:S01]  /*2e70*/  FMUL R12, R25, R156 ;  /* 0x0000009c190c7220 */ /* 0x020fe20000400000 */
[----:B------:R-:W-:Y:S01]  /*2e80*/  ISETP.GT.AND P0, PT, R0, 0x8, P0 ;  /* 0x000000080000780c */ /* 0x000fe20000704270 */
[----:B------:R-:W-:Y:S02]  /*2e90*/  BSSY B1, `(.L_x_58) ;  /* 0x0000005000017945 */ /* 0x000fe40003800000 */
[----:B------:R-:W-:-:S05]  /*2ea0*/  FFMA R37, R37, R155, R12 ;  /* 0x0000009b25257223 */ /* 0x000fca000000000c */
[----:B------:R0:W-:Y:S05]  /*2eb0*/  @P2 STG.E desc[UR36][R4.64+0x64], R37 ;  /* 0x0000642504002986 */ /* 0x0001ea000c101924 */
[----:B------:R-:W-:Y:S05]  /*2ec0*/  @!P0 BRA `(.L_x_59) ;  /* 0x0000000000048947 */ /* 0x000fea0003800000 */
[----:B------:R0:W5:Y:S02]  /*2ed0*/  LDG.E.LTC128B R25, desc[UR36][R8.64+0x60] ;  /* 0x0000602408197981 */ /* 0x000164000c1e1920 */
.L_x_59:
[----:B------:R-:W-:Y:S05]  /*2ee0*/  BSYNC B1 ;  /* 0x0000000000017941 */ /* 0x000fea0003800000 */
.L_x_58:
        /* <DEDUP_REMOVED lines=8> */
.L_x_61:
[----:B------:R-:W-:Y:S05]  /*2f70*/  BSYNC B1 ;  /* 0x0000000000017941 */ /* 0x000fea0003800000 */
.L_x_60:
        /* <DEDUP_REMOVED lines=8> */
.L_x_63:
[----:B------:R-:W-:Y:S05]  /*3000*/  BSYNC B1 ;  /* 0x0000000000017941 */ /* 0x000fea0003800000 */
.L_x_62:
[----:B0----5:R-:W-:Y:S01]  /*3010*/  FMUL R13, R25, R156 ;  /* 0x0000009c190d7220 */ /* 0x021fe20000400000 */
[----:B------:R-:W-:Y:S01]  /*3020*/  ISETP.GT.AND P1, PT, R0, RZ, P0 ;  /* 0x000000ff0000720c */ /* 0x000fe20000724270 */
[----:B------:R-:W-:Y:S02]  /*3030*/  BSSY B1, `(.L_x_64) ;  /* 0x0000005000017945 */ /* 0x000fe40003800000 */
[----:B------:R-:W-:-:S05]  /*3040*/  FFMA R13, R40, R155, R13 ;  /* 0x0000009b280d7223 */ /* 0x000fca000000000d */
[----:B------:R0:W-:Y:S05]  /*3050*/  @P3 STG.E desc[UR36][R4.64+0x80], R13 ;  /* 0x0000800d04003986 */ /* 0x0001ea000c101924 */
[----:B------:R-:W-:Y:S05]  /*3060*/  @!P1 BRA `(.L_x_65) ;  /* 0x0000000000049947 */ /* 0x000fea0003800000 */
[----:B------:R0:W5:Y:S02]  /*3070*/  LDG.E.LTC128B R25, desc[UR36][R6.64+0x84] ;  /* 0x0000842406197981 */ /* 0x000164000c1e1920 */
.L_x_65:
[----:B------:R-:W-:Y:S05]  /*3080*/  BSYNC B1 ;  /* 0x0000000000017941 */ /* 0x000fea0003800000 */
.L_x_64:
[----:B-----5:R-:W-:Y:S01]  /*3090*/  FMUL R12, R25, R156 ;  /* 0x0000009c190c7220 */ /* 0x020fe20000400000 */
[----:B------:R-:W-:Y:S01]  /*30a0*/  ISETP.GT.AND P2, PT, R0, 0x8, P2 ;  /* 0x000000080000780c */ /* 0x000fe20001744270 */
[----:B------:R-:W-:Y:S02]  /*30b0*/  BSSY B1, `(.L_x_66) ;  /* 0x0000005000017945 */ /* 0x000fe40003800000 */
[----:B------:R-:W-:-:S05]  /*30c0*/  FFMA R41, R41, R155, R12 ;  /* 0x0000009b29297223 */ /* 0x000fca000000000c */
[----:B------:R0:W-:Y:S05]  /*30d0*/  @P1 STG.E desc[UR36][R4.64+0x84], R41 ;  /* 0x0000842904001986 */ /* 0x0001ea000c101924 */
[----:B------:R-:W-:Y:S05]  /*30e0*/  @!P2 BRA `(.L_x_67) ;  /* 0x000000000004a947 */ /* 0x000fea0003800000 */
[----:B------:R0:W5:Y:S02]  /*30f0*/  LDG.E.LTC128B R25, desc[UR36][R8.64+0x80] ;  /* 0x0000802408197981 */ /* 0x000164000c1e1920 */
.L_x_67:
[----:B------:R-:W-:Y:S05]  /*3100*/  BSYNC B1 ;  /* 0x0000000000017941 */ /* 0x000fea0003800000 */
.L_x_66:
        /* <DEDUP_REMOVED lines=8> */
.L_x_69:
[----:B------:R-:W-:Y:S05]  /*3190*/  BSYNC B1 ;  /* 0x0000000000017941 */ /* 0x000fea0003800000 */
.L_x_68:
        /* <DEDUP_REMOVED lines=8> */
.L_x_71:
[----:B------:R-:W-:Y:S05]  /*3220*/  BSYNC B1 ;  /* 0x0000000000017941 */ /* 0x000fea0003800000 */
.L_x_70:
[----:B0----5:R-:W-:Y:S01]  /*3230*/  FMUL R13, R25, R156 ;  /* 0x0000009c190d7220 */ /* 0x021fe20000400000 */
[----:B------:R-:W-:Y:S01]  /*3240*/  ISETP.GT.AND P0, PT, R0, RZ, P2 ;  /* 0x000000ff0000720c */ /* 0x000fe20001704270 */
[----:B------:R-:W-:Y:S02]  /*3250*/  BSSY B1, `(.L_x_72) ;  /* 0x0000005000017945 */ /* 0x000fe40003800000 */
[----:B------:R-:W-:-:S05]  /*3260*/  FFMA R13, R44, R155, R13 ;  /* 0x0000009b2c0d7223 */ /* 0x000fca000000000d */
[----:B------:R0:W-:Y:S05]  /*3270*/  @P3 STG.E desc[UR36][R4.64+0xa0], R13 ;  /* 0x0000a00d04003986 */ /* 0x0001ea000c101924 */
[----:B------:R-:W-:Y:S05]  /*3280*/  @!P0 BRA `(.L_x_73) ;  /* 0x0000000000048947 */ /* 0x000fea0003800000 */
[----:B------:R0:W5:Y:S02]  /*3290*/  LDG.E.LTC128B R25, desc[UR36][R6.64+0xa4] ;  /* 0x0000a42406197981 */ /* 0x000164000c1e1920 */
.L_x_73:
[----:B------:R-:W-:Y:S05]  /*32a0*/  BSYNC B1 ;  /* 0x0000000000017941 */ /* 0x000fea0003800000 */
.L_x_72:
[----:B-----5:R-:W-:Y:S01]  /*32b0*/  FMUL R12, R25, R156 ;  /* 0x0000009c190c7220 */ /* 0x020fe20000400000 */
[----:B------:R-:W-:Y:S01]  /*32c0*/  ISETP.GT.AND P1, PT, R0, 0x8, P1 ;  /* 0x000000080000780c */ /* 0x000fe20000f24270 */
[----:B------:R-:W-:Y:S02]  /*32d0*/  BSSY B1, `(.L_x_74) ;  /* 0x0000005000017945 */ /* 0x000fe40003800000 */
[----:B------:R-:W-:-:S05]  /*32e0*/  FFMA R45, R45, R155, R12 ;  /* 0x0000009b2d2d7223 */ /* 0x000fca000000000c */
[----:B------:R0:W-:Y:S05]  /*32f0*/  @P0 STG.E desc[UR36][R4.64+0xa4], R45 ;  /* 0x0000a42d04000986 */ /* 0x0001ea000c101924 */
[----:B------:R-:W-:Y:S05]  /*3300*/  @!P1 BRA `(.L_x_75) ;  /* 0x0000000000049947 */ /* 0x000fea0003800000 */
[----:B------:R0:W5:Y:S02]  /*3310*/  LDG.E.LTC128B R25, desc[UR36][R8.64+0xa0] ;  /* 0x0000a02408197981 */ /* 0x000164000c1e1920 */
.L_x_75:
[----:B------:R-:W-:Y:S05]  /*3320*/  BSYNC B1 ;  /* 0x0000000000017941 */ /* 0x000fea0003800000 */
.L_x_74:
        /* <DEDUP_REMOVED lines=8> */
.L_x_77:
[----:B------:R-:W-:Y:S05]  /*33b0*/  BSYNC B1 ;  /* 0x0000000000017941 */ /* 0x000fea0003800000 */
.L_x_76:
        /* <DEDUP_REMOVED lines=8> */
.L_x_79:
[----:B------:R-:W-:Y:S05]  /*3440*/  BSYNC B1 ;  /* 0x0000000000017941 */ /* 0x000fea0003800000 */
.L_x_78:
[----:B0----5:R-:W-:Y:S01]  /*3450*/  FMUL R13, R25, R156 ;  /* 0x0000009c190d7220 */ /* 0x021fe20000400000 */
[----:B------:R-:W-:Y:S01]  /*3460*/  ISETP.GT.AND P2, PT, R0, RZ, P1 ;  /* 0x000000ff0000720c */ /* 0x000fe20000f44270 */
[----:B------:R-:W-:Y:S02]  /*3470*/  BSSY B1, `(.L_x_80) ;  /* 0x0000005000017945 */ /* 0x000fe40003800000 */
[----:B------:R-:W-:-:S05]  /*3480*/  FFMA R13, R48, R155, R13 ;  /* 0x0000009b300d7223 */ /* 0x000fca000000000d */
[----:B------:R0:W-:Y:S05]  /*3490*/  @P3 STG.E desc[UR36][R4.64+0xc0], R13 ;  /* 0x0000c00d04003986 */ /* 0x0001ea000c101924 */
[----:B------:R-:W-:Y:S05]  /*34a0*/  @!P2 BRA `(.L_x_81) ;  /* 0x000000000004a947 */ /* 0x000fea0003800000 */
[----:B------:R0:W5:Y:S02]  /*34b0*/  LDG.E.LTC128B R25, desc[UR36][R6.64+0xc4] ;  /* 0x0000c42406197981 */ /* 0x000164000c1e1920 */
.L_x_81:
[----:B------:R-:W-:Y:S05]  /*34c0*/  BSYNC B1 ;  /* 0x0000000000017941 */ /* 0x000fea0003800000 */
.L_x_80:
[----:B-----5:R-:W-:Y:S01]  /*34d0*/  FMUL R12, R25, R156 ;  /* 0x0000009c190c7220 */ /* 0x020fe20000400000 */
[----:B------:R-:W-:Y:S01]  /*34e0*/  ISETP.GT.AND P0, PT, R0, 0x8, P0 ;  /* 0x000000080000780c */ /* 0x000fe20000704270 */
[----:B------:R-:W-:Y:S02]  /*34f0*/  BSSY B1, `(.L_x_82) ;  /* 0x0000005000017945 */ /* 0x000fe40003800000 */
[----:B------:R-:W-:-:S05]  /*3500*/  FFMA R49, R49, R155, R12 ;  /* 0x0000009b31317223 */ /* 0x000fca000000000c */
[----:B------:R0:W-:Y:S05]  /*3510*/  @P2 STG.E desc[UR36][R4.64+0xc4], R49 ;  /* 0x0000c43104002986 */ /* 0x0001ea000c101924 */
[----:B------:R-:W-:Y:S05]  /*3520*/  @!P0 BRA `(.L_x_83) ;  /* 0x0000000000048947 */ /* 0x000fea0003800000 */
[----:B------:R0:W5:Y:S02]  /*3530*/  LDG.E.LTC128B R25, desc[UR36][R8.64+0xc0] ;  /* 0x0000c02408197981 */ /* 0x000164000c1e1920 */
.L_x_83:
[----:B------:R-:W-:Y:S05]  /*3540*/  BSYNC B1 ;  /* 0x0000000000017941 */ /* 0x000fea0003800000 */
.L_x_82:
        /* <DEDUP_REMOVED lines=8> */
.L_x_85:
[----:B------:R-:W-:Y:S05]  /*35d0*/  BSYNC B1 ;  /* 0x0000000000017941 */ /* 0x000fea0003800000 */
.L_x_84:
        /* <DEDUP_REMOVED lines=8> */
.L_x_87:
[----:B------:R-:W-:Y:S05]  /*3660*/  BSYNC B1 ;  /* 0x0000000000017941 */ /* 0x000fea0003800000 */
.L_x_86:
[----:B0----5:R-:W-:Y:S01]  /*3670*/  FMUL R13, R25, R156 ;  /* 0x0000009c190d7220 */ /* 0x021fe20000400000 */
[----:B------:R-:W-:Y:S01]  /*3680*/  ISETP.GT.AND P1, PT, R0, RZ, P0 ;  /* 0x000000ff0000720c */ /* 0x000fe20000724270 */
[----:B------:R-:W-:Y:S02]  /*3690*/  BSSY B1, `(.L_x_88) ;  /* 0x0000005000017945 */ /* 0x000fe40003800000 */
[----:B------:R-:W-:-:S05]  /*36a0*/  FFMA R13, R52, R155, R13 ;  /* 0x0000009b340d7223 */ /* 0x000fca000000000d */
[----:B------:R0:W-:Y:S05]  /*36b0*/  @P3 STG.E desc[UR36][R4.64+0xe0], R13 ;  /* 0x0000e00d04003986 */ /* 0x0001ea000c101924 */
[----:B------:R-:W-:Y:S05]  /*36c0*/  @!P1 BRA `(.L_x_89) ;  /* 0x0000000000049947 */ /* 0x000fea0003800000 */
[----:B------:R0:W5:Y:S02]  /*36d0*/  LDG.E.LTC128B R25, desc[UR36][R6.64+0xe4] ;  /* 0x0000e42406197981 */ /* 0x000164000c1e1920 */
.L_x_89:
[----:B------:R-:W-:Y:S05]  /*36e0*/  BSYNC B1 ;  /* 0x0000000000017941 */ /* 0x000fea0003800000 */
.L_x_88:
[----:B-----5:R-:W-:Y:S01]  /*36f0*/  FMUL R12, R25, R156 ;  /* 0x0000009c190c7220 */ /* 0x020fe20000400000 */
[----:B------:R-:W-:Y:S01]  /*3700*/  ISETP.GT.AND P2, PT, R0, 0x8, P2 ;  /* 0x000000080000780c */ /* 0x000fe20001744270 */
[----:B------:R-:W-:Y:S02]  /*3710*/  BSSY B1, `(.L_x_90) ;  /* 0x0000005000017945 */ /* 0x000fe40003800000 */
[----:B------:R-:W-:-:S05]  /*3720*/  FFMA R53, R53, R155, R12 ;  /* 0x0000009b35357223 */ /* 0x000fca000000000c */
[----:B------:R0:W-:Y:S05]  /*3730*/  @P1 STG.E desc[UR36][R4.64+0xe4], R53 ;  /* 0x0000e43504001986 */ /* 0x0001ea000c101924 */
[----:B------:R-:W-:Y:S05]  /*3740*/  @!P2 BRA `(.L_x_91) ;  /* 0x000000000004a947 */ /* 0x000fea0003800000 */
[----:B------:R0:W5:Y:S02]  /*3750*/  LDG.E.LTC128B R25, desc[UR36][R8.64+0xe0] ;  /* 0x0000e02408197981 */ /* 0x000164000c1e1920 */
.L_x_91:
[----:B------:R-:W-:Y:S05]  /*3760*/  BSYNC B1 ;  /* 0x0000000000017941 */ /* 0x000fea0003800000 */
.L_x_90:
        /* <DEDUP_REMOVED lines=8> */
.L_x_93:
[----:B------:R-:W-:Y:S05]  /*37f0*/  BSYNC B1 ;  /* 0x0000000000017941 */ /* 0x000fea0003800000 */
.L_x_92:
        /* <DEDUP_REMOVED lines=8> */
.L_x_95:
[----:B------:R-:W-:Y:S05]  /*3880*/  BSYNC B1 ;  /* 0x0000000000017941 */ /* 0x000fea0003800000 */
.L_x_94:
[----:B0----5:R-:W-:Y:S01]  /*3890*/  FMUL R13, R25, R156 ;  /* 0x0000009c190d7220 */ /* 0x021fe20000400000 */
[----:B------:R-:W-:Y:S01]  /*38a0*/  ISETP.GT.AND P0, PT, R0, RZ, P2 ;  /* 0x000000ff0000720c */ /* 0x000fe20001704270 */
[----:B------:R-:W-:Y:S02]  /*38b0*/  BSSY B1, `(.L_x_96) ;  /* 0x0000005000017945 */ /* 0x000fe40003800000 */
[----:B------:R-:W-:-:S05]  /*38c0*/  FFMA R13, R56, R155, R13 ;  /* 0x0000009b380d7223 */ /* 0x000fca000000000d */
[----:B------:R0:W-:Y:S05]  /*38d0*/  @P3 STG.E desc[UR36][R4.64+0x100], R13 ;  /* 0x0001000d04003986 */ /* 0x0001ea000c101924 */
[----:B------:R-:W-:Y:S05]  /*38e0*/  @!P0 BRA `(.L_x_97) ;  /* 0x0000000000048947 */ /* 0x000fea0003800000 */
[----:B------:R0:W5:Y:S02]  /*38f0*/  LDG.E.LTC128B R25, desc[UR36][R6.64+0x104] ;  /* 0x0001042406197981 */ /* 0x000164000c1e1920 */
.L_x_97:
[----:B------:R-:W-:Y:S05]  /*3900*/  BSYNC B1 ;  /* 0x0000000000017941 */ /* 0x000fea0003800000 */
.L_x_96:
[----:B-----5:R-:W-:Y:S01]  /*3910*/  FMUL R12, R25, R156 ;  /* 0x0000009c190c7220 */ /* 0x020fe20000400000 */
[----:B------:R-:W-:Y:S01]  /*3920*/  ISETP.GT.AND P1, PT, R0, 0x8, P1 ;  /* 0x000000080000780c */ /* 0x000fe20000f24270 */
[----:B------:R-:W-:Y:S02]  /*3930*/  BSSY B1, `(.L_x_98) ;  /* 0x0000005000017945 */ /* 0x000fe40003800000 */
[----:B------:R-:W-:-:S05]  /*3940*/  FFMA R57, R57, R155, R12 ;  /* 0x0000009b39397223 */ /* 0x000fca000000000c */
[----:B------:R0:W-:Y:S05]  /*3950*/  @P0 STG.E desc[UR36][R4.64+0x104], R57 ;  /* 0x0001043904000986 */ /* 0x0001ea000c101924 */
[----:B------:R-:W-:Y:S05]  /*3960*/  @!P1 BRA `(.L_x_99) ;  /* 0x0000000000049947 */ /* 0x000fea0003800000 */
[----:B------:R0:W5:Y:S02]  /*3970*/  LDG.E.LTC128B R25, desc[UR36][R8.64+0x100] ;  /* 0x0001002408197981 */ /* 0x000164000c1e1920 */
.L_x_99:
[----:B------:R-:W-:Y:S05]  /*3980*/  BSYNC B1 ;  /* 0x0000000000017941 */ /* 0x000fea0003800000 */
.L_x_98:
        /* <DEDUP_REMOVED lines=8> */
.L_x_101:
[----:B------:R-:W-:Y:S05]  /*3a10*/  BSYNC B1 ;  /* 0x0000000000017941 */ /* 0x000fea0003800000 */
.L_x_100:
        /* <DEDUP_REMOVED lines=8> */
.L_x_103:
[----:B------:R-:W-:Y:S05]  /*3aa0*/  BSYNC B1 ;  /* 0x0000000000017941 */ /* 0x000fea0003800000 */
.L_x_102:
[----:B0----5:R-:W-:Y:S01]  /*3ab0*/  FMUL R13, R25, R156 ;  /* 0x0000009c190d7220 */ /* 0x021fe20000400000 */
[----:B------:R-:W-:Y:S01]  /*3ac0*/  ISETP.GT.AND P2, PT, R0, RZ, P1 ;  /* 0x000000ff0000720c */ /* 0x000fe20000f44270 */
[----:B------:R-:W-:Y:S02]  /*3ad0*/  BSSY B1, `(.L_x_104) ;  /* 0x0000005000017945 */ /* 0x000fe40003800000 */
[----:B------:R-:W-:-:S05]  /*3ae0*/  FFMA R13, R60, R155, R13 ;  /* 0x0000009b3c0d7223 */ /* 0x000fca000000000d */
[----:B------:R0:W-:Y:S05]  /*3af0*/  @P3 STG.E desc[UR36][R4.64+0x120], R13 ;  /* 0x0001200d04003986 */ /* 0x0001ea000c101924 */
[----:B------:R-:W-:Y:S05]  /*3b00*/  @!P2 BRA `(.L_x_105) ;  /* 0x000000000004a947 */ /* 0x000fea0003800000 */
[----:B------:R0:W5:Y:S02]  /*3b10*/  LDG.E.LTC128B R25, desc[UR36][R6.64+0x124] ;  /* 0x0001242406197981 */ /* 0x000164000c1e1920 */
.L_x_105:
[----:B------:R-:W-:Y:S05]  /*3b20*/  BSYNC B1 ;  /* 0x0000000000017941 */ /* 0x000fea0003800000 */
.L_x_104:
[----:B-----5:R-:W-:Y:S01]  /*3b30*/  FMUL R12, R25, R156 ;  /* 0x0000009c190c7220 */ /* 0x020fe20000400000 */
[----:B------:R-:W-:Y:S01]  /*3b40*/  ISETP.GT.AND P0, PT, R0, 0x8, P0 ;  /* 0x000000080000780c */ /* 0x000fe20000704270 */
[----:B------:R-:W-:Y:S02]  /*3b50*/  BSSY B1, `(.L_x_106) ;  /* 0x0000005000017945 */ /* 0x000fe40003800000 */
[----:B------:R-:W-:-:S05]  /*3b60*/  FFMA R61, R61, R155, R12 ;  /* 0x0000009b3d3d7223 */ /* 0x000fca000000000c */
[----:B------:R0:W-:Y:S05]  /*3b70*/  @P2 STG.E desc[UR36][R4.64+0x124], R61 ;  /* 0x0001243d04002986 */ /* 0x0001ea000c101924 */
[----:B------:R-:W-:Y:S05]  /*3b80*/  @!P0 BRA `(.L_x_107) ;  /* 0x0000000000048947 */ /* 0x000fea0003800000 */
[----:B------:R0:W5:Y:S02]  /*3b90*/  LDG.E.LTC128B R25, desc[UR36][R8.64+0x120] ;  /* 0x0001202408197981 */ /* 0x000164000c1e1920 */
.L_x_107:
[----:B------:R-:W-:Y:S05]  /*3ba0*/  BSYNC B1 ;  /* 0x0000000000017941 */ /* 0x000fea0003800000 */
.L_x_106:
        /* <DEDUP_REMOVED lines=8> */
.L_x_109:
[----:B------:R-:W-:Y:S05]  /*3c30*/  BSYNC B1 ;  /* 0x0000000000017941 */ /* 0x000fea0003800000 */
.L_x_108:
        /* <DEDUP_REMOVED lines=8> */
.L_x_111:
[----:B------:R-:W-:Y:S05]  /*3cc0*/  BSYNC B1 ;  /* 0x0000000000017941 */ /* 0x000fea0003800000 */
.L_x_110:
[----:B0----5:R-:W-:Y:S01]  /*3cd0*/  FMUL R13, R25, R156 ;  /* 0x0000009c190d7220 */ /* 0x021fe20000400000 */
[----:B------:R-:W-:Y:S01]  /*3ce0*/  ISETP.GT.AND P1, PT, R0, RZ, P0 ;  /* 0x000000ff0000720c */ /* 0x000fe20000724270 */
[----:B------:R-:W-:Y:S02]  /*3cf0*/  BSSY B1, `(.L_x_112) ;  /* 0x0000005000017945 */ /* 0x000fe40003800000 */
[----:B------:R-:W-:-:S05]  /*3d00*/  FFMA R13, R64, R155, R13 ;  /* 0x0000009b400d7223 */ /* 0x000fca000000000d */
[----:B------:R0:W-:Y:S05]  /*3d10*/  @P3 STG.E desc[UR36][R4.64+0x140], R13 ;  /* 0x0001400d04003986 */ /* 0x0001ea000c101924 */
[----:B------:R-:W-:Y:S05]  /*3d20*/  @!P1 BRA `(.L_x_113) ;  /* 0x0000000000049947 */ /* 0x000fea0003800000 */
[----:B------:R0:W5:Y:S02]  /*3d30*/  LDG.E.LTC128B R25, desc[UR36][R6.64+0x144] ;  /* 0x0001442406197981 */ /* 0x000164000c1e1920 */
.L_x_113:
[----:B------:R-:W-:Y:S05]  /*3d40*/  BSYNC B1 ;  /* 0x0000000000017941 */ /* 0x000fea0003800000 */
.L_x_112:
[----:B-----5:R-:W-:Y:S01]  /*3d50*/  FMUL R12, R25, R156 ;  /* 0x0000009c190c7220 */ /* 0x020fe20000400000 */
[----:B------:R-:W-:Y:S01]  /*3d60*/  ISETP.GT.AND P2, PT, R0, 0x8, P2 ;  /* 0x000000080000780c */ /* 0x000fe20001744270 */
[----:B------:R-:W-:Y:S02]  /*3d70*/  BSSY B1, `(.L_x_114) ;  /* 0x0000005000017945 */ /* 0x000fe40003800000 */
[----:B------:R-:W-:-:S05]  /*3d80*/  FFMA R65, R65, R155, R12 ;  /* 0x0000009b41417223 */ /* 0x000fca000000000c */
[----:B------:R0:W-:Y:S05]  /*3d90*/  @P1 STG.E desc[UR36][R4.64+0x144], R65 ;  /* 0x0001444104001986 */ /* 0x0001ea000c101924 */
[----:B------:R-:W-:Y:S05]  /*3da0*/  @!P2 BRA `(.L_x_115) ;  /* 0x000000000004a947 */ /* 0x000fea0003800000 */
[----:B------:R0:W5:Y:S02]  /*3db0*/  LDG.E.LTC128B R25, desc[UR36][R8.64+0x140] ;  /* 0x0001402408197981 */ /* 0x000164000c1e1920 */
.L_x_115:
[----:B------:R-:W-:Y:S05]  /*3dc0*/  BSYNC B1 ;  /* 0x0000000000017941 */ /* 0x000fea0003800000 */
.L_x_114:
        /* <DEDUP_REMOVED lines=8> */
.L_x_117:
[----:B------:R-:W-:Y:S05]  /*3e50*/  BSYNC B1 ;  /* 0x0000000000017941 */ /* 0x000fea0003800000 */
.L_x_116:
        /* <DEDUP_REMOVED lines=8> */
.L_x_119:
[----:B------:R-:W-:Y:S05]  /*3ee0*/  BSYNC B1 ;  /* 0x0000000000017941 */ /* 0x000fea0003800000 */
.L_x_118:
[----:B0----5:R-:W-:Y:S01]  /*3ef0*/  FMUL R13, R25, R156 ;  /* 0x0000009c190d7220 */ /* 0x021fe20000400000 */
[----:B------:R-:W-:Y:S01]  /*3f00*/  ISETP.GT.AND P0, PT, R0, RZ, P2 ;  /* 0x000000ff0000720c */ /* 0x000fe20001704270 */
[----:B------:R-:W-:Y:S02]  /*3f10*/  BSSY B1, `(.L_x_120) ;  /* 0x0000005000017945 */ /* 0x000fe40003800000 */
[----:B------:R-:W-:-:S05]  /*3f20*/  FFMA R13, R68, R155, R13 ;  /* 0x0000009b440d7223 */ /* 0x000fca000000000d */
[----:B------:R0:W-:Y:S05]  /*3f30*/  @P3 STG.E desc[UR36][R4.64+0x160], R13 ;  /* 0x0001600d04003986 */ /* 0x0001ea000c101924 */
[----:B------:R-:W-:Y:S05]  /*3f40*/  @!P0 BRA `(.L_x_121) ;  /* 0x0000000000048947 */ /* 0x000fea0003800000 */
[----:B------:R0:W5:Y:S02]  /*3f50*/  LDG.E.LTC128B R25, desc[UR36][R6.64+0x164] ;  /* 0x0001642406197981 */ /* 0x000164000c1e1920 */
.L_x_121:
[----:B------:R-:W-:Y:S05]  /*3f60*/  BSYNC B1 ;  /* 0x0000000000017941 */ /* 0x000fea0003800000 */
.L_x_120:
[----:B-----5:R-:W-:Y:S01]  /*3f70*/  FMUL R12, R25, R156 ;  /* 0x0000009c190c7220 */ /* 0x020fe20000400000 */
[----:B------:R-:W-:Y:S01]  /*3f80*/  ISETP.GT.AND P1, PT, R0, 0x8, P1 ;  /* 0x000000080000780c */ /* 0x000fe20000f24270 */
[----:B------:R-:W-:Y:S02]  /*3f90*/  BSSY B1, `(.L_x_122) ;  /* 0x0000005000017945 */ /* 0x000fe40003800000 */
[----:B------:R-:W-:-:S05]  /*3fa0*/  FFMA R69, R69, R155, R12 ;  /* 0x0000009b45457223 */ /* 0x000fca000000000c */
[----:B------:R0:W-:Y:S05]  /*3fb0*/  @P0 STG.E desc[UR36][R4.64+0x164], R69 ;  /* 0x0001644504000986 */ /* 0x0001ea000c101924 */
[----:B------:R-:W-:Y:S05]  /*3fc0*/  @!P1 BRA `(.L_x_123) ;  /* 0x0000000000049947 */ /* 0x000fea0003800000 */
[----:B------:R0:W5:Y:S02]  /*3fd0*/  LDG.E.LTC128B R25, desc[UR36][R8.64+0x160] ;  /* 0x0001602408197981 */ /* 0x000164000c1e1920 */
.L_x_123:
[----:B------:R-:W-:Y:S05]  /*3fe0*/  BSYNC B1 ;  /* 0x0000000000017941 */ /* 0x000fea0003800000 */
.L_x_122:
        /* <DEDUP_REMOVED lines=8> */
.L_x_125:
[----:B------:R-:W-:Y:S05]  /*4070*/  BSYNC B1 ;  /* 0x0000000000017941 */ /* 0x000fea0003800000 */
.L_x_124:
        /* <DEDUP_REMOVED lines=8> */
.L_x_127:
[----:B------:R-:W-:Y:S05]  /*4100*/  BSYNC B1 ;  /* 0x0000000000017941 */ /* 0x000fea0003800000 */
.L_x_126:
[----:B0----5:R-:W-:Y:S01]  /*4110*/  FMUL R13, R25, R156 ;  /* 0x0000009c190d7220 */ /* 0x021fe20000400000 */
[----:B------:R-:W-:Y:S01]  /*4120*/  ISETP.GT.AND P2, PT, R0, RZ, P1 ;  /* 0x000000ff0000720c */ /* 0x000fe20000f44270 */
[----:B------:R-:W-:Y:S02]  /*4130*/  BSSY B1, `(.L_x_128) ;  /* 0x0000005000017945 */ /* 0x000fe40003800000 */
[----:B------:R-:W-:-:S05]  /*4140*/  FFMA R13, R72, R155, R13 ;  /* 0x0000009b480d7223 */ /* 0x000fca000000000d */
[----:B------:R0:W-:Y:S05]  /*4150*/  @P3 STG.E desc[UR36][R4.64+0x180], R13 ;  /* 0x0001800d04003986 */ /* 0x0001ea000c101924 */
[----:B------:R-:W-:Y:S05]  /*4160*/  @!P2 BRA `(.L_x_129) ;  /* 0x000000000004a947 */ /* 0x000fea0003800000 */
[----:B------:R0:W5:Y:S02]  /*4170*/  LDG.E.LTC128B R25, desc[UR36][R6.64+0x184] ;  /* 0x0001842406197981 */ /* 0x000164000c1e1920 */
.L_x_129:
[----:B------:R-:W-:Y:S05]  /*4180*/  BSYNC B1 ;  /* 0x0000000000017941 */ /* 0x000fea0003800000 */
.L_x_128:
[----:B-----5:R-:W-:Y:S01]  /*4190*/  FMUL R12, R25, R156 ;  /* 0x0000009c190c7220 */ /* 0x020fe20000400000 */
[----:B------:R-:W-:Y:S01]  /*41a0*/  ISETP.GT.AND P0, PT, R0, 0x8, P0 ;  /* 0x000000080000780c */ /* 0x000fe20000704270 */
[----:B------:R-:W-:Y:S02]  /*41b0*/  BSSY B1, `(.L_x_130) ;  /* 0x0000005000017945 */ /* 0x000fe40003800000 */
[----:B------:R-:W-:-:S05]  /*41c0*/  FFMA R73, R73, R155, R12 ;  /* 0x0000009b49497223 */ /* 0x000fca000000000c */
[----:B------:R0:W-:Y:S05]  /*41d0*/  @P2 STG.E desc[UR36][R4.64+0x184], R73 ;  /* 0x0001844904002986 */ /* 0x0001ea000c101924 */
[----:B------:R-:W-:Y:S05]  /*41e0*/  @!P0 BRA `(.L_x_131) ;  /* 0x0000000000048947 */ /* 0x000fea0003800000 */
[----:B------:R0:W5:Y:S02]  /*41f0*/  LDG.E.LTC128B R25, desc[UR36][R8.64+0x180] ;  /* 0x0001802408197981 */ /* 0x000164000c1e1920 */
.L_x_131:
[----:B------:R-:W-:Y:S05]  /*4200*/  BSYNC B1 ;  /* 0x0000000000017941 */ /* 0x000fea0003800000 */
.L_x_130:
        /* <DEDUP_REMOVED lines=8> */
.L_x_133:
[----:B------:R-:W-:Y:S05]  /*4290*/  BSYNC B1 ;  /* 0x0000000000017941 */ /* 0x000fea0003800000 */
.L_x_132:
        /* <DEDUP_REMOVED lines=8> */
.L_x_135:
[----:B------:R-:W-:Y:S05]  /*4320*/  BSYNC B1 ;  /* 0x0000000000017941 */ /* 0x000fea0003800000 */
.L_x_134:
[----:B0----5:R-:W-:Y:S01]  /*4330*/  FMUL R13, R25, R156 ;  /* 0x0000009c190d7220 */ /* 0x021fe20000400000 */
[----:B------:R-:W-:Y:S01]  /*4340*/  ISETP.GT.AND P1, PT, R0, RZ, P0 ;  /* 0x000000ff0000720c */ /* 0x000fe20000724270 */
[----:B------:R-:W-:Y:S02]  /*4350*/  BSSY B1, `(.L_x_136) ;  /* 0x0000005000017945 */ /* 0x000fe40003800000 */
[----:B------:R-:W-:-:S05]  /*4360*/  FFMA R13, R76, R155, R13 ;  /* 0x0000009b4c0d7223 */ /* 0x000fca000000000d */
[----:B------:R0:W-:Y:S05]  /*4370*/  @P3 STG.E desc[UR36][R4.64+0x1a0], R13 ;  /* 0x0001a00d04003986 */ /* 0x0001ea000c101924 */
[----:B------:R-:W-:Y:S05]  /*4380*/  @!P1 BRA `(.L_x_137) ;  /* 0x0000000000049947 */ /* 0x000fea0003800000 */
[----:B------:R0:W5:Y:S02]  /*4390*/  LDG.E.LTC128B R25, desc[UR36][R6.64+0x1a4] ;  /* 0x0001a42406197981 */ /* 0x000164000c1e1920 */
.L_x_137:
[----:B------:R-:W-:Y:S05]  /*43a0*/  BSYNC B1 ;  /* 0x0000000000017941 */ /* 0x000fea0003800000 */
.L_x_136:
[----:B-----5:R-:W-:Y:S01]  /*43b0*/  FMUL R12, R25, R156 ;  /* 0x0000009c190c7220 */ /* 0x020fe20000400000 */
[----:B------:R-:W-:Y:S01]  /*43c0*/  ISETP.GT.AND P2, PT, R0, 0x8, P2 ;  /* 0x000000080000780c */ /* 0x000fe20001744270 */
[----:B------:R-:W-:Y:S02]  /*43d0*/  BSSY B1, `(.L_x_138) ;  /* 0x0000005000017945 */ /* 0x000fe40003800000 */
[----:B------:R-:W-:-:S05]  /*43e0*/  FFMA R77, R77, R155, R12 ;  /* 0x0000009b4d4d7223 */ /* 0x000fca000000000c */
[----:B------:R0:W-:Y:S05]  /*43f0*/  @P1 STG.E desc[UR36][R4.64+0x1a4], R77 ;  /* 0x0001a44d04001986 */ /* 0x0001ea000c101924 */
[----:B------:R-:W-:Y:S05]  /*4400*/  @!P2 BRA `(.L_x_139) ;  /* 0x000000000004a947 */ /* 0x000fea0003800000 */
[----:B------:R0:W5:Y:S02]  /*4410*/  LDG.E.LTC128B R25, desc[UR36][R8.64+0x1a0] ;  /* 0x0001a02408197981 */ /* 0x000164000c1e1920 */
.L_x_139:
[----:B------:R-:W-:Y:S05]  /*4420*/  BSYNC B1 ;  /* 0x0000000000017941 */ /* 0x000fea0003800000 */
.L_x_138:
        /* <DEDUP_REMOVED lines=8> */
.L_x_141:
[----:B------:R-:W-:Y:S05]  /*44b0*/  BSYNC B1 ;  /* 0x0000000000017941 */ /* 0x000fea0003800000 */
.L_x_140:
        /* <DEDUP_REMOVED lines=8> */
.L_x_143:
[----:B------:R-:W-:Y:S05]  /*4540*/  BSYNC B1 ;  /* 0x0000000000017941 */ /* 0x000fea0003800000 */
.L_x_142:
[----:B0----5:R-:W-:Y:S01]  /*4550*/  FMUL R13, R25, R156 ;  /* 0x0000009c190d7220 */ /* 0x021fe20000400000 */
[----:B------:R-:W-:Y:S01]  /*4560*/  ISETP.GT.AND P0, PT, R0, RZ, P2 ;  /* 0x000000ff0000720c */ /* 0x000fe20001704270 */
[----:B------:R-:W-:Y:S02]  /*4570*/  BSSY B1, `(.L_x_144) ;  /* 0x0000005000017945 */ /* 0x000fe40003800000 */
[----:B------:R-:W-:-:S05]  /*4580*/  FFMA R13, R80, R155, R13 ;  /* 0x0000009b500d7223 */ /* 0x000fca000000000d */
[----:B------:R0:W-:Y:S05]  /*4590*/  @P3 STG.E desc[UR36][R4.64+0x1c0], R13 ;  /* 0x0001c00d04003986 */ /* 0x0001ea000c101924 */
[----:B------:R-:W-:Y:S05]  /*45a0*/  @!P0 BRA `(.L_x_145) ;  /* 0x0000000000048947 */ /* 0x000fea0003800000 */
[----:B------:R0:W5:Y:S02]  /*45b0*/  LDG.E.LTC128B R25, desc[UR36][R6.64+0x1c4] ;  /* 0x0001c42406197981 */ /* 0x000164000c1e1920 */
.L_x_145:
[----:B------:R-:W-:Y:S05]  /*45c0*/  BSYNC B1 ;  /* 0x0000000000017941 */ /* 0x000fea0003800000 */
.L_x_144:
[----:B-----5:R-:W-:Y:S01]  /*45d0*/  FMUL R12, R25, R156 ;  /* 0x0000009c190c7220 */ /* 0x020fe20000400000 */
[----:B------:R-:W-:Y:S01]  /*45e0*/  ISETP.GT.AND P1, PT, R0, 0x8, P1 ;  /* 0x000000080000780c */ /* 0x000fe20000f24270 */
[----:B------:R-:W-:Y:S02]  /*45f0*/  BSSY B1, `(.L_x_146) ;  /* 0x0000005000017945 */ /* 0x000fe40003800000 */
[----:B------:R-:W-:-:S05]  /*4600*/  FFMA R81, R81, R155, R12 ;  /* 0x0000009b51517223 */ /* 0x000fca000000000c */
[----:B------:R0:W-:Y:S05]  /*4610*/  @P0 STG.E desc[UR36][R4.64+0x1c4], R81 ;  /* 0x0001c45104000986 */ /* 0x0001ea000c101924 */
[----:B------:R-:W-:Y:S05]  /*4620*/  @!P1 BRA `(.L_x_147) ;  /* 0x0000000000049947 */ /* 0x000fea0003800000 */
[----:B------:R0:W5:Y:S02]  /*4630*/  LDG.E.LTC128B R25, desc[UR36][R8.64+0x1c0] ;  /* 0x0001c02408197981 */ /* 0x000164000c1e1920 */
.L_x_147:
[----:B------:R-:W-:Y:S05]  /*4640*/  BSYNC B1 ;  /* 0x0000000000017941 */ /* 0x000fea0003800000 */
.L_x_146:
        /* <DEDUP_REMOVED lines=8> */
.L_x_149:
[----:B------:R-:W-:Y:S05]  /*46d0*/  BSYNC B1 ;  /* 0x0000000000017941 */ /* 0x000fea0003800000 */
.L_x_148:
        /* <DEDUP_REMOVED lines=8> */
.L_x_151:
[----:B------:R-:W-:Y:S05]  /*4760*/  BSYNC B1 ;  /* 0x0000000000017941 */ /* 0x000fea0003800000 */
.L_x_150:
[----:B0----5:R-:W-:Y:S01]  /*4770*/  FMUL R13, R25, R156 ;  /* 0x0000009c190d7220 */ /* 0x021fe20000400000 */
[----:B------:R-:W-:Y:S01]  /*4780*/  ISETP.GT.AND P2, PT, R0, RZ, P1 ;  /* 0x000000ff0000720c */ /* 0x000fe20000f44270 */
[----:B------:R-:W-:Y:S02]  /*4790*/  BSSY B1, `(.L_x_152) ;  /* 0x0000005000017945 */ /* 0x000fe40003800000 */
[----:B------:R-:W-:-:S05]  /*47a0*/  FFMA R13, R84, R155, R13 ;  /* 0x0000009b540d7223 */ /* 0x000fca000000000d */
[----:B------:R0:W-:Y:S05]  /*47b0*/  @P3 STG.E desc[UR36][R4.64+0x1e0], R13 ;  /* 0x0001e00d04003986 */ /* 0x0001ea000c101924 */
[----:B------:R-:W-:Y:S05]  /*47c0*/  @!P2 BRA `(.L_x_153) ;  /* 0x000000000004a947 */ /* 0x000fea0003800000 */
[----:B------:R0:W5:Y:S02]  /*47d0*/  LDG.E.LTC128B R25, desc[UR36][R6.64+0x1e4] ;  /* 0x0001e42406197981 */ /* 0x000164000c1e1920 */
.L_x_153:
[----:B------:R-:W-:Y:S05]  /*47e0*/  BSYNC B1 ;  /* 0x0000000000017941 */ /* 0x000fea0003800000 */
.L_x_152:
[----:B-----5:R-:W-:Y:S01]  /*47f0*/  FMUL R12, R25, R156 ;  /* 0x0000009c190c7220 */ /* 0x020fe20000400000 */
[----:B------:R-:W-:Y:S01]  /*4800*/  ISETP.GT.AND P0, PT, R0, 0x8, P0 ;  /* 0x000000080000780c */ /* 0x000fe20000704270 */
[----:B------:R-:W-:Y:S02]  /*4810*/  BSSY B1, `(.L_x_154) ;  /* 0x0000005000017945 */ /* 0x000fe40003800000 */
[----:B------:R-:W-:-:S05]  /*4820*/  FFMA R85, R85, R155, R12 ;  /* 0x0000009b55557223 */ /* 0x000fca000000000c */
[----:B------:R0:W-:Y:S05]  /*4830*/  @P2 STG.E desc[UR36][R4.64+0x1e4], R85 ;  /* 0x0001e45504002986 */ /* 0x0001ea000c101924 */
[----:B------:R-:W-:Y:S05]  /*4840*/  @!P0 BRA `(.L_x_155) ;  /* 0x0000000000048947 */ /* 0x000fea0003800000 */
[----:B------:R0:W5:Y:S02]  /*4850*/  LDG.E.LTC128B R25, desc[UR36][R8.64+0x1e0] ;  /* 0x0001e02408197981 */ /* 0x000164000c1e1920 */
.L_x_155:
[----:B------:R-:W-:Y:S05]  /*4860*/  BSYNC B1 ;  /* 0x0000000000017941 */ /* 0x000fea0003800000 */
.L_x_154:
        /* <DEDUP_REMOVED lines=8> */
.L_x_157:
[----:B------:R-:W-:Y:S05]  /*48f0*/  BSYNC B1 ;  /* 0x0000000000017941 */ /* 0x000fea0003800000 */
.L_x_156:
        /* <DEDUP_REMOVED lines=8> */
.L_x_159:
[----:B------:R-:W-:Y:S05]  /*4980*/  BSYNC B1 ;  /* 0x0000000000017941 */ /* 0x000fea0003800000 */
.L_x_158:
[----:B0----5:R-:W-:Y:S01]  /*4990*/  FMUL R13, R25, R156 ;  /* 0x0000009c190d7220 */ /* 0x021fe20000400000 */
[----:B------:R-:W-:Y:S01]  /*49a0*/  ISETP.GT.AND P1, PT, R0, RZ, P0 ;  /* 0x000000ff0000720c */ /* 0x000fe20000724270 */
[----:B------:R-:W-:Y:S02]  /*49b0*/  BSSY B1, `(.L_x_160) ;  /* 0x0000005000017945 */ /* 0x000fe40003800000 */
[----:B------:R-:W-:-:S05]  /*49c0*/  FFMA R13, R88, R155, R13 ;  /* 0x0000009b580d7223 */ /* 0x000fca000000000d */
[----:B------:R0:W-:Y:S05]  /*49d0*/  @P3 STG.E desc[UR36][R4.64+0x200], R13 ;  /* 0x0002000d04003986 */ /* 0x0001ea000c101924 */
[----:B------:R-:W-:Y:S05]  /*49e0*/  @!P1 BRA `(.L_x_161) ;  /* 0x0000000000049947 */ /* 0x000fea0003800000 */
[----:B------:R0:W5:Y:S02]  /*49f0*/  LDG.E.LTC128B R25, desc[UR36][R6.64+0x204] ;  /* 0x0002042406197981 */ /* 0x000164000c1e1920 */
.L_x_161:
[----:B------:R-:W-:Y:S05]  /*4a00*/  BSYNC B1 ;  /* 0x0000000000017941 */ /* 0x000fea0003800000 */
.L_x_160:
[----:B-----5:R-:W-:Y:S01]  /*4a10*/  FMUL R12, R25, R156 ;  /* 0x0000009c190c7220 */ /* 0x020fe20000400000 */
[----:B------:R-:W-:Y:S01]  /*4a20*/  ISETP.GT.AND P2, PT, R0, 0x8, P2 ;  /* 0x000000080000780c */ /* 0x000fe20001744270 */
[----:B------:R-:W-:Y:S02]  /*4a30*/  BSSY B1, `(.L_x_162) ;  /* 0x0000005000017945 */ /* 0x000fe40003800000 */
[----:B------:R-:W-:-:S05]  /*4a40*/  FFMA R89, R89, R155, R12 ;  /* 0x0000009b59597223 */ /* 0x000fca000000000c */
[----:B------:R0:W-:Y:S05]  /*4a50*/  @P1 STG.E desc[UR36][R4.64+0x204], R89 ;  /* 0x0002045904001986 */ /* 0x0001ea000c101924 */
[----:B------:R-:W-:Y:S05]  /*4a60*/  @!P2 BRA `(.L_x_163) ;  /* 0x000000000004a947 */ /* 0x000fea0003800000 */
[----:B------:R0:W5:Y:S02]  /*4a70*/  LDG.E.LTC128B R25, desc[UR36][R8.64+0x200] ;  /* 0x0002002408197981 */ /* 0x000164000c1e1920 */
.L_x_163:
[----:B------:R-:W-:Y:S05]  /*4a80*/  BSYNC B1 ;  /* 0x0000000000017941 */ /* 0x000fea0003800000 */
.L_x_162:
        /* <DEDUP_REMOVED lines=8> */
.L_x_165:
[----:B------:R-:W-:Y:S05]  /*4b10*/  BSYNC B1 ;  /* 0x0000000000017941 */ /* 0x000fea0003800000 */
.L_x_164:
        /* <DEDUP_REMOVED lines=8> */
.L_x_167:
[----:B------:R-:W-:Y:S05]  /*4ba0*/  BSYNC B1 ;  /* 0x0000000000017941 */ /* 0x000fea0003800000 */
.L_x_166:
[----:B0----5:R-:W-:Y:S01]  /*4bb0*/  FMUL R13, R25, R156 ;  /* 0x0000009c190d7220 */ /* 0x021fe20000400000 */
[----:B------:R-:W-:Y:S01]  /*4bc0*/  ISETP.GT.AND P0, PT, R0, RZ, P2 ;  /* 0x000000ff0000720c */ /* 0x000fe20001704270 */
[----:B------:R-:W-:Y:S02]  /*4bd0*/  BSSY B1, `(.L_x_168) ;  /* 0x0000005000017945 */ /* 0x000fe40003800000 */
[----:B------:R-:W-:-:S05]  /*4be0*/  FFMA R13, R92, R155, R13 ;  /* 0x0000009b5c0d7223 */ /* 0x000fca000000000d */
[----:B------:R0:W-:Y:S05]  /*4bf0*/  @P3 STG.E desc[UR36][R4.64+0x220], R13 ;  /* 0x0002200d04003986 */ /* 0x0001ea000c101924 */
[----:B------:R-:W-:Y:S05]  /*4c00*/  @!P0 BRA `(.L_x_169) ;  /* 0x0000000000048947 */ /* 0x000fea0003800000 */
[----:B------:R0:W5:Y:S02]  /*4c10*/  LDG.E.LTC128B R25, desc[UR36][R6.64+0x224] ;  /* 0x0002242406197981 */ /* 0x000164000c1e1920 */
.L_x_169:
[----:B------:R-:W-:Y:S05]  /*4c20*/  BSYNC B1 ;  /* 0x0000000000017941 */ /* 0x000fea0003800000 */
.L_x_168:
[----:B-----5:R-:W-:Y:S01]  /*4c30*/  FMUL R12, R25, R156 ;  /* 0x0000009c190c7220 */ /* 0x020fe20000400000 */
[----:B------:R-:W-:Y:S01]  /*4c40*/  ISETP.GT.AND P1, PT, R0, 0x8, P1 ;  /* 0x000000080000780c */ /* 0x000fe20000f24270 */
[----:B------:R-:W-:Y:S02]  /*4c50*/  BSSY B1, `(.L_x_170) ;  /* 0x0000005000017945 */ /* 0x000fe40003800000 */
[----:B------:R-:W-:-:S05]  /*4c60*/  FFMA R93, R93, R155, R12 ;  /* 0x0000009b5d5d7223 */ /* 0x000fca000000000c */
[----:B------:R0:W-:Y:S05]  /*4c70*/  @P0 STG.E desc[UR36][R4.64+0x224], R93 ;  /* 0x0002245d04000986 */ /* 0x0001ea000c101924 */
[----:B------:R-:W-:Y:S05]  /*4c80*/  @!P1 BRA `(.L_x_171) ;  /* 0x0000000000049947 */ /* 0x000fea0003800000 */
[----:B------:R0:W5:Y:S02]  /*4c90*/  LDG.E.LTC128B R25, desc[UR36][R8.64+0x220] ;  /* 0x0002202408197981 */ /* 0x000164000c1e1920 */
.L_x_171:
[----:B------:R-:W-:Y:S05]  /*4ca0*/  BSYNC B1 ;  /* 0x0000000000017941 */ /* 0x000fea0003800000 */
.L_x_170:
        /* <DEDUP_REMOVED lines=8> */
.L_x_173:
[----:B------:R-:W-:Y:S05]  /*4d30*/  BSYNC B1 ;  /* 0x0000000000017941 */ /* 0x000fea0003800000 */
.L_x_172:
        /* <DEDUP_REMOVED lines=8> */
.L_x_175:
[----:B------:R-:W-:Y:S05]  /*4dc0*/  BSYNC B1 ;  /* 0x0000000000017941 */ /* 0x000fea0003800000 */
.L_x_174:
[----:B0----5:R-:W-:Y:S01]  /*4dd0*/  FMUL R13, R25, R156 ;  /* 0x0000009c190d7220 */ /* 0x021fe20000400000 */
[----:B------:R-:W-:Y:S01]  /*4de0*/  ISETP.GT.AND P2, PT, R0, RZ, P1 ;  /* 0x000000ff0000720c */ /* 0x000fe20000f44270 */
[----:B------:R-:W-:Y:S02]  /*4df0*/  BSSY B1, `(.L_x_176) ;  /* 0x0000005000017945 */ /* 0x000fe40003800000 */
[----:B------:R-:W-:-:S05]  /*4e00*/  FFMA R13, R96, R155, R13 ;  /* 0x0000009b600d7223 */ /* 0x000fca000000000d */
[----:B------:R0:W-:Y:S05]  /*4e10*/  @P3 STG.E desc[UR36][R4.64+0x240], R13 ;  /* 0x0002400d04003986 */ /* 0x0001ea000c101924 */
[----:B------:R-:W-:Y:S05]  /*4e20*/  @!P2 BRA `(.L_x_177) ;  /* 0x000000000004a947 */ /* 0x000fea0003800000 */
[----:B------:R0:W5:Y:S02]  /*4e30*/  LDG.E.LTC128B R25, desc[UR36][R6.64+0x244] ;  /* 0x0002442406197981 */ /* 0x000164000c1e1920 */
.L_x_177:
[----:B------:R-:W-:Y:S05]  /*4e40*/  BSYNC B1 ;  /* 0x0000000000017941 */ /* 0x000fea0003800000 */
.L_x_176:
[----:B-----5:R-:W-:Y:S01]  /*4e50*/  FMUL R12, R25, R156 ;  /* 0x0000009c190c7220 */ /* 0x020fe20000400000 */
[----:B------:R-:W-:Y:S01]  /*4e60*/  ISETP.GT.AND P0, PT, R0, 0x8, P0 ;  /* 0x000000080000780c */ /* 0x000fe20000704270 */
[----:B------:R-:W-:Y:S02]  /*4e70*/  BSSY B1, `(.L_x_178) ;  /* 0x0000005000017945 */ /* 0x000fe40003800000 */
[----:B------:R-:W-:-:S05]  /*4e80*/  FFMA R97, R97, R155, R12 ;  /* 0x0000009b61617223 */ /* 0x000fca000000000c */
[----:B------:R0:W-:Y:S05]  /*4e90*/  @P2 STG.E desc[UR36][R4.64+0x244], R97 ;  /* 0x0002446104002986 */ /* 0x0001ea000c101924 */
[----:B------:R-:W-:Y:S05]  /*4ea0*/  @!P0 BRA `(.L_x_179) ;  /* 0x0000000000048947 */ /* 0x000fea0003800000 */
[----:B------:R0:W5:Y:S02]  /*4eb0*/  LDG.E.LTC128B R25, desc[UR36][R8.64+0x240] ;  /* 0x0002402408197981 */ /* 0x000164000c1e1920 */
.L_x_179:
[----:B------:R-:W-:Y:S05]  /*4ec0*/  BSYNC B1 ;  /* 0x0000000000017941 */ /* 0x000fea0003800000 */
.L_x_178:
        /* <DEDUP_REMOVED lines=8> */
.L_x_181:
[----:B------:R-:W-:Y:S05]  /*4f50*/  BSYNC B1 ;  /* 0x0000000000017941 */ /* 0x000fea0003800000 */
.L_x_180:
        /* <DEDUP_REMOVED lines=8> */
.L_x_183:
[----:B------:R-:W-:Y:S05]  /*4fe0*/  BSYNC B1 ;  /* 0x0000000000017941 */ /* 0x000fea0003800000 */
.L_x_182:
[----:B0----5:R-:W-:Y:S01]  /*4ff0*/  FMUL R13, R25, R156 ;  /* 0x0000009c190d7220 */ /* 0x021fe20000400000 */
[----:B------:R-:W-:Y:S01]  /*5000*/  ISETP.GT.AND P1, PT, R0, RZ, P0 ;  /* 0x000000ff0000720c */ /* 0x000fe20000724270 */
[----:B------:R-:W-:Y:S02]  /*5010*/  BSSY B1, `(.L_x_184) ;  /* 0x0000005000017945 */ /* 0x000fe40003800000 */
[----:B------:R-:W-:-:S05]  /*5020*/  FFMA R13, R100, R155, R13 ;  /* 0x0000009b640d7223 */ /* 0x000fca000000000d */
[----:B------:R0:W-:Y:S05]  /*5030*/  @P3 STG.E desc[UR36][R4.64+0x260], R13 ;  /* 0x0002600d04003986 */ /* 0x0001ea000c101924 */
[----:B------:R-:W-:Y:S05]  /*5040*/  @!P1 BRA `(.L_x_185) ;  /* 0x0000000000049947 */ /* 0x000fea0003800000 */
[----:B------:R0:W5:Y:S02]  /*5050*/  LDG.E.LTC128B R25, desc[UR36][R6.64+0x264] ;  /* 0x0002642406197981 */ /* 0x000164000c1e1920 */
.L_x_185:
[----:B------:R-:W-:Y:S05]  /*5060*/  BSYNC B1 ;  /* 0x0000000000017941 */ /* 0x000fea0003800000 */
.L_x_184:
[----:B-----5:R-:W-:Y:S01]  /*5070*/  FMUL R12, R25, R156 ;  /* 0x0000009c190c7220 */ /* 0x020fe20000400000 */
[----:B------:R-:W-:Y:S01]  /*5080*/  ISETP.GT.AND P2, PT, R0, 0x8, P2 ;  /* 0x000000080000780c */ /* 0x000fe20001744270 */
[----:B------:R-:W-:Y:S02]  /*5090*/  BSSY B1, `(.L_x_186) ;  /* 0x0000005000017945 */ /* 0x000fe40003800000 */
[----:B------:R-:W-:-:S05]  /*50a0*/  FFMA R101, R101, R155, R12 ;  /* 0x0000009b65657223 */ /* 0x000fca000000000c */
[----:B------:R0:W-:Y:S05]  /*50b0*/  @P1 STG.E desc[UR36][R4.64+0x264], R101 ;  /* 0x0002646504001986 */ /* 0x0001ea000c101924 */
[----:B------:R-:W-:Y:S05]  /*50c0*/  @!P2 BRA `(.L_x_187) ;  /* 0x000000000004a947 */ /* 0x000fea0003800000 */
[----:B------:R0:W5:Y:S02]  /*50d0*/  LDG.E.LTC128B R25, desc[UR36][R8.64+0x260] ;  /* 0x0002602408197981 */ /* 0x000164000c1e1920 */
.L_x_187:
[----:B------:R-:W-:Y:S05]  /*50e0*/  BSYNC B1 ;  /* 0x0000000000017941 */ /* 0x000fea0003800000 */
.L_x_186:
        /* <DEDUP_REMOVED lines=8> */
.L_x_189:
[----:B------:R-:W-:Y:S05]  /*5170*/  BSYNC B1 ;  /* 0x0000000000017941 */ /* 0x000fea0003800000 */
.L_x_188:
        /* <DEDUP_REMOVED lines=8> */
.L_x_191:
[----:B------:R-:W-:Y:S05]  /*5200*/  BSYNC B1 ;  /* 0x0000000000017941 */ /* 0x000fea0003800000 */
.L_x_190:
[----:B0----5:R-:W-:Y:S01]  /*5210*/  FMUL R13, R25, R156 ;  /* 0x0000009c190d7220 */ /* 0x021fe20000400000 */
[----:B------:R-:W-:Y:S01]  /*5220*/  ISETP.GT.AND P0, PT, R0, RZ, P2 ;  /* 0x000000ff0000720c */ /* 0x000fe20001704270 */
[----:B------:R-:W-:Y:S02]  /*5230*/  BSSY B1, `(.L_x_192) ;  /* 0x0000005000017945 */ /* 0x000fe40003800000 */
[----:B------:R-:W-:-:S05]  /*5240*/  FFMA R13, R104, R155, R13 ;  /* 0x0000009b680d7223 */ /* 0x000fca000000000d */
[----:B------:R0:W-:Y:S05]  /*5250*/  @P3 STG.E desc[UR36][R4.64+0x280], R13 ;  /* 0x0002800d04003986 */ /* 0x0001ea000c101924 */
[----:B------:R-:W-:Y:S05]  /*5260*/  @!P0 BRA `(.L_x_193) ;  /* 0x0000000000048947 */ /* 0x000fea0003800000 */
[----:B------:R0:W5:Y:S02]  /*5270*/  LDG.E.LTC128B R25, desc[UR36][R6.64+0x284] ;  /* 0x0002842406197981 */ /* 0x000164000c1e1920 */
.L_x_193:
[----:B------:R-:W-:Y:S05]  /*5280*/  BSYNC B1 ;  /* 0x0000000000017941 */ /* 0x000fea0003800000 */
.L_x_192:
[----:B-----5:R-:W-:Y:S01]  /*5290*/  FMUL R12, R25, R156 ;  /* 0x0000009c190c7220 */ /* 0x020fe20000400000 */
[----:B------:R-:W-:Y:S01]  /*52a0*/  ISETP.GT.AND P1, PT, R0, 0x8, P1 ;  /* 0x000000080000780c */ /* 0x000fe20000f24270 */
[----:B------:R-:W-:Y:S02]  /*52b0*/  BSSY B1, `(.L_x_194) ;  /* 0x0000005000017945 */ /* 0x000fe40003800000 */
[----:B------:R-:W-:-:S05]  /*52c0*/  FFMA R105, R105, R155, R12 ;  /* 0x0000009b69697223 */ /* 0x000fca000000000c */
[----:B------:R0:W-:Y:S05]  /*52d0*/  @P0 STG.E desc[UR36][R4.64+0x284], R105 ;  /* 0x0002846904000986 */ /* 0x0001ea000c101924 */
[----:B------:R-:W-:Y:S05]  /*52e0*/  @!P1 BRA `(.L_x_195) ;  /* 0x0000000000049947 */ /* 0x000fea0003800000 */
[----:B------:R0:W5:Y:S02]  /*52f0*/  LDG.E.LTC128B R25, desc[UR36][R8.64+0x280] ;  /* 0x0002802408197981 */ /* 0x000164000c1e1920 */
.L_x_195:
[----:B------:R-:W-:Y:S05]  /*5300*/  BSYNC B1 ;  /* 0x0000000000017941 */ /* 0x000fea0003800000 */
.L_x_194:
        /* <DEDUP_REMOVED lines=8> */
.L_x_197:
[----:B------:R-:W-:Y:S05]  /*5390*/  BSYNC B1 ;  /* 0x0000000000017941 */ /* 0x000fea0003800000 */
.L_x_196:
        /* <DEDUP_REMOVED lines=8> */
.L_x_199:
[----:B------:R-:W-:Y:S05]  /*5420*/  BSYNC B1 ;  /* 0x0000000000017941 */ /* 0x000fea0003800000 */
.L_x_198:
[----:B0----5:R-:W-:Y:S01]  /*5430*/  FMUL R13, R25, R156 ;  /* 0x0000009c190d7220 */ /* 0x021fe20000400000 */
[----:B------:R-:W-:Y:S01]  /*5440*/  ISETP.GT.AND P2, PT, R0, RZ, P1 ;  /* 0x000000ff0000720c */ /* 0x000fe20000f44270 */
[----:B------:R-:W-:Y:S02]  /*5450*/  BSSY B1, `(.L_x_200) ;  /* 0x0000005000017945 */ /* 0x000fe40003800000 */
[----:B------:R-:W-:-:S05]  /*5460*/  FFMA R13, R108, R155, R13 ;  /* 0x0000009b6c0d7223 */ /* 0x000fca000000000d */
[----:B------:R0:W-:Y:S05]  /*5470*/  @P3 STG.E desc[UR36][R4.64+0x2a0], R13 ;  /* 0x0002a00d04003986 */ /* 0x0001ea000c101924 */
[----:B------:R-:W-:Y:S05]  /*5480*/  @!P2 BRA `(.L_x_201) ;  /* 0x000000000004a947 */ /* 0x000fea0003800000 */
[----:B------:R0:W5:Y:S02]  /*5490*/  LDG.E.LTC128B R25, desc[UR36][R6.64+0x2a4] ;  /* 0x0002a42406197981 */ /* 0x000164000c1e1920 */
.L_x_201:
[----:B------:R-:W-:Y:S05]  /*54a0*/  BSYNC B1 ;  /* 0x0000000000017941 */ /* 0x000fea0003800000 */
.L_x_200:
[----:B-----5:R-:W-:Y:S01]  /*54b0*/  FMUL R12, R25, R156 ;  /* 0x0000009c190c7220 */ /* 0x020fe20000400000 */
[----:B------:R-:W-:Y:S01]  /*54c0*/  ISETP.GT.AND P0, PT, R0, 0x8, P0 ;  /* 0x000000080000780c */ /* 0x000fe20000704270 */
[----:B------:R-:W-:Y:S02]  /*54d0*/  BSSY B1, `(.L_x_202) ;  /* 0x0000005000017945 */ /* 0x000fe40003800000 */
[----:B------:R-:W-:-:S05]  /*54e0*/  FFMA R109, R109, R155, R12 ;  /* 0x0000009b6d6d7223 */ /* 0x000fca000000000c */
[----:B------:R0:W-:Y:S05]  /*54f0*/  @P2 STG.E desc[UR36][R4.64+0x2a4], R109 ;  /* 0x0002a46d04002986 */ /* 0x0001ea000c101924 */
[----:B------:R-:W-:Y:S05]  /*5500*/  @!P0 BRA `(.L_x_203) ;  /* 0x0000000000048947 */ /* 0x000fea0003800000 */
[----:B------:R0:W5:Y:S02]  /*5510*/  LDG.E.LTC128B R25, desc[UR36][R8.64+0x2a0] ;  /* 0x0002a02408197981 */ /* 0x000164000c1e1920 */
.L_x_203:
[----:B------:R-:W-:Y:S05]  /*5520*/  BSYNC B1 ;  /* 0x0000000000017941 */ /* 0x000fea0003800000 */
.L_x_202:
        /* <DEDUP_REMOVED lines=8> */
.L_x_205:
[----:B------:R-:W-:Y:S05]  /*55b0*/  BSYNC B1 ;  /* 0x0000000000017941 */ /* 0x000fea0003800000 */
.L_x_204:
        /* <DEDUP_REMOVED lines=8> */
.L_x_207:
[----:B------:R-:W-:Y:S05]  /*5640*/  BSYNC B1 ;  /* 0x0000000000017941 */ /* 0x000fea0003800000 */
.L_x_206:
[----:B0----5:R-:W-:Y:S01]  /*5650*/  FMUL R13, R25, R156 ;  /* 0x0000009c190d7220 */ /* 0x021fe20000400000 */
[----:B------:R-:W-:Y:S01]  /*5660*/  ISETP.GT.AND P1, PT, R0, RZ, P0 ;  /* 0x000000ff0000720c */ /* 0x000fe20000724270 */
[----:B------:R-:W-:Y:S02]  /*5670*/  BSSY B1, `(.L_x_208) ;  /* 0x0000005000017945 */ /* 0x000fe40003800000 */
[----:B------:R-:W-:-:S05]  /*5680*/  FFMA R13, R112, R155, R13 ;  /* 0x0000009b700d7223 */ /* 0x000fca000000000d */
[----:B------:R0:W-:Y:S05]  /*5690*/  @P3 STG.E desc[UR36][R4.64+0x2c0], R13 ;  /* 0x0002c00d04003986 */ /* 0x0001ea000c101924 */
[----:B------:R-:W-:Y:S05]  /*56a0*/  @!P1 BRA `(.L_x_209) ;  /* 0x0000000000049947 */ /* 0x000fea0003800000 */
[----:B------:R0:W5:Y:S02]  /*56b0*/  LDG.E.LTC128B R25, desc[UR36][R6.64+0x2c4] ;  /* 0x0002c42406197981 */ /* 0x000164000c1e1920 */
.L_x_209:
[----:B------:R-:W-:Y:S05]  /*56c0*/  BSYNC B1 ;  /* 0x0000000000017941 */ /* 0x000fea0003800000 */
.L_x_208:
[----:B-----5:R-:W-:Y:S01]  /*56d0*/  FMUL R12, R25, R156 ;  /* 0x0000009c190c7220 */ /* 0x020fe20000400000 */
[----:B------:R-:W-:Y:S01]  /*56e0*/  ISETP.GT.AND P2, PT, R0, 0x8, P2 ;  /* 0x000000080000780c */ /* 0x000fe20001744270 */
[----:B------:R-:W-:Y:S02]  /*56f0*/  BSSY B1, `(.L_x_210) ;  /* 0x0000005000017945 */ /* 0x000fe40003800000 */
[----:B------:R-:W-:-:S05]  /*5700*/  FFMA R113, R113, R155, R12 ;  /* 0x0000009b71717223 */ /* 0x000fca000000000c */
[----:B------:R0:W-:Y:S05]  /*5710*/  @P1 STG.E desc[UR36][R4.64+0x2c4], R113 ;  /* 0x0002c47104001986 */ /* 0x0001ea000c101924 */
[----:B------:R-:W-:Y:S05]  /*5720*/  @!P2 BRA `(.L_x_211) ;  /* 0x000000000004a947 */ /* 0x000fea0003800000 */
[----:B------:R0:W5:Y:S02]  /*5730*/  LDG.E.LTC128B R25, desc[UR36][R8.64+0x2c0] ;  /* 0x0002c02408197981 */ /* 0x000164000c1e1920 */
.L_x_211:
[----:B------:R-:W-:Y:S05]  /*5740*/  BSYNC B1 ;  /* 0x0000000000017941 */ /* 0x000fea0003800000 */
.L_x_210:
        /* <DEDUP_REMOVED lines=8> */
.L_x_213:
[----:B------:R-:W-:Y:S05]  /*57d0*/  BSYNC B1 ;  /* 0x0000000000017941 */ /* 0x000fea0003800000 */
.L_x_212:
        /* <DEDUP_REMOVED lines=8> */
.L_x_215:
[----:B------:R-:W-:Y:S05]  /*5860*/  BSYNC B1 ;  /* 0x0000000000017941 */ /* 0x000fea0003800000 */
.L_x_214:
[----:B0----5:R-:W-:Y:S01]  /*5870*/  FMUL R13, R25, R156 ;  /* 0x0000009c190d7220 */ /* 0x021fe20000400000 */
[----:B------:R-:W-:Y:S01]  /*5880*/  ISETP.GT.AND P0, PT, R0, RZ, P2 ;  /* 0x000000ff0000720c */ /* 0x000fe20001704270 */
[----:B------:R-:W-:Y:S02]  /*5890*/  BSSY B1, `(.L_x_216) ;  /* 0x0000005000017945 */ /* 0x000fe40003800000 */
[----:B------:R-:W-:-:S05]  /*58a0*/  FFMA R13, R116, R155, R13 ;  /* 0x0000009b740d7223 */ /* 0x000fca000000000d */
[----:B------:R0:W-:Y:S05]  /*58b0*/  @P3 STG.E desc[UR36][R4.64+0x2e0], R13 ;  /* 0x0002e00d04003986 */ /* 0x0001ea000c101924 */
[----:B------:R-:W-:Y:S05]  /*58c0*/  @!P0 BRA `(.L_x_217) ;  /* 0x0000000000048947 */ /* 0x000fea0003800000 */
[----:B------:R0:W5:Y:S02]  /*58d0*/  LDG.E.LTC128B R25, desc[UR36][R6.64+0x2e4] ;  /* 0x0002e42406197981 */ /* 0x000164000c1e1920 */
.L_x_217:
[----:B------:R-:W-:Y:S05]  /*58e0*/  BSYNC B1 ;  /* 0x0000000000017941 */ /* 0x000fea0003800000 */
.L_x_216:
[----:B-----5:R-:W-:Y:S01]  /*58f0*/  FMUL R12, R25, R156 ;  /* 0x0000009c190c7220 */ /* 0x020fe20000400000 */
[----:B------:R-:W-:Y:S01]  /*5900*/  ISETP.GT.AND P1, PT, R0, 0x8, P1 ;  /* 0x000000080000780c */ /* 0x000fe20000f24270 */
[----:B------:R-:W-:Y:S02]  /*5910*/  BSSY B1, `(.L_x_218) ;  /* 0x0000005000017945 */ /* 0x000fe40003800000 */
[----:B------:R-:W-:-:S05]  /*5920*/  FFMA R117, R117, R155, R12 ;  /* 0x0000009b75757223 */ /* 0x000fca000000000c */
[----:B------:R0:W-:Y:S05]  /*5930*/  @P0 STG.E desc[UR36][R4.64+0x2e4], R117 ;  /* 0x0002e47504000986 */ /* 0x0001ea000c101924 */
[----:B------:R-:W-:Y:S05]  /*5940*/  @!P1 BRA `(.L_x_219) ;  /* 0x0000000000049947 */ /* 0x000fea0003800000 */
[----:B------:R0:W5:Y:S02]  /*5950*/  LDG.E.LTC128B R25, desc[UR36][R8.64+0x2e0] ;  /* 0x0002e02408197981 */ /* 0x000164000c1e1920 */
.L_x_219:
[----:B------:R-:W-:Y:S05]  /*5960*/  BSYNC B1 ;  /* 0x0000000000017941 */ /* 0x000fea0003800000 */
.L_x_218:
        /* <DEDUP_REMOVED lines=8> */
.L_x_221:
[----:B------:R-:W-:Y:S05]  /*59f0*/  BSYNC B1 ;  /* 0x0000000000017941 */ /* 0x000fea0003800000 */
.L_x_220:
        /* <DEDUP_REMOVED lines=8> */
.L_x_223:
[----:B------:R-:W-:Y:S05]  /*5a80*/  BSYNC B1 ;  /* 0x0000000000017941 */ /* 0x000fea0003800000 */
.L_x_222:
[----:B0----5:R-:W-:Y:S01]  /*5a90*/  FMUL R13, R25, R156 ;  /* 0x0000009c190d7220 */ /* 0x021fe20000400000 */
[----:B------:R-:W-:Y:S01]  /*5aa0*/  ISETP.GT.AND P2, PT, R0, RZ, P1 ;  /* 0x000000ff0000720c */ /* 0x000fe20000f44270 */
[----:B------:R-:W-:Y:S02]  /*5ab0*/  BSSY B1, `(.L_x_224) ;  /* 0x0000005000017945 */ /* 0x000fe40003800000 */
[----:B------:R-:W-:-:S05]  /*5ac0*/  FFMA R13, R120, R155, R13 ;  /* 0x0000009b780d7223 */ /* 0x000fca000000000d */
[----:B------:R0:W-:Y:S05]  /*5ad0*/  @P3 STG.E desc[UR36][R4.64+0x300], R13 ;  /* 0x0003000d04003986 */ /* 0x0001ea000c101924 */
[----:B------:R-:W-:Y:S05]  /*5ae0*/  @!P2 BRA `(.L_x_225) ;  /* 0x000000000004a947 */ /* 0x000fea0003800000 */
[----:B------:R0:W5:Y:S02]  /*5af0*/  LDG.E.LTC128B R25, desc[UR36][R6.64+0x304] ;  /* 0x0003042406197981 */ /* 0x000164000c1e1920 */
.L_x_225:
[----:B------:R-:W-:Y:S05]  /*5b00*/  BSYNC B1 ;  /* 0x0000000000017941 */ /* 0x000fea0003800000 */
.L_x_224:
[----:B-----5:R-:W-:Y:S01]  /*5b10*/  FMUL R12, R25, R156 ;  /* 0x0000009c190c7220 */ /* 0x020fe20000400000 */
[----:B------:R-:W-:Y:S01]  /*5b20*/  ISETP.GT.AND P0, PT, R0, 0x8, P0 ;  /* 0x000000080000780c */ /* 0x000fe20000704270 */
[----:B------:R-:W-:Y:S02]  /*5b30*/  BSSY B1, `(.L_x_226) ;  /* 0x0000005000017945 */ /* 0x000fe40003800000 */
[----:B------:R-:W-:-:S05]  /*5b40*/  FFMA R121, R121, R155, R12 ;  /* 0x0000009b79797223 */ /* 0x000fca000000000c */
[----:B------:R0:W-:Y:S05]  /*5b50*/  @P2 STG.E desc[UR36][R4.64+0x304], R121 ;  /* 0x0003047904002986 */ /* 0x0001ea000c101924 */
[----:B------:R-:W-:Y:S05]  /*5b60*/  @!P0 BRA `(.L_x_227) ;  /* 0x0000000000048947 */ /* 0x000fea0003800000 */
[----:B------:R0:W5:Y:S02]  /*5b70*/  LDG.E.LTC128B R25, desc[UR36][R8.64+0x300] ;  /* 0x0003002408197981 */ /* 0x000164000c1e1920 */
.L_x_227:
[----:B------:R-:W-:Y:S05]  /*5b80*/  BSYNC B1 ;  /* 0x0000000000017941 */ /* 0x000fea0003800000 */
.L_x_226:
        /* <DEDUP_REMOVED lines=8> */
.L_x_229:
[----:B------:R-:W-:Y:S05]  /*5c10*/  BSYNC B1 ;  /* 0x0000000000017941 */ /* 0x000fea0003800000 */
.L_x_228:
        /* <DEDUP_REMOVED lines=8> */
.L_x_231:
[----:B------:R-:W-:Y:S05]  /*5ca0*/  BSYNC B1 ;  /* 0x0000000000017941 */ /* 0x000fea0003800000 */
.L_x_230:
[----:B0----5:R-:W-:Y:S01]  /*5cb0*/  FMUL R13, R25, R156 ;  /* 0x0000009c190d7220 */ /* 0x021fe20000400000 */
[----:B------:R-:W-:Y:S01]  /*5cc0*/  ISETP.GT.AND P1, PT, R0, RZ, P0 ;  /* 0x000000ff0000720c */ /* 0x000fe20000724270 */
[----:B------:R-:W-:Y:S02]  /*5cd0*/  BSSY B1, `(.L_x_232) ;  /* 0x0000005000017945 */ /* 0x000fe40003800000 */
[----:B------:R-:W-:-:S05]  /*5ce0*/  FFMA R13, R124, R155, R13 ;  /* 0x0000009b7c0d7223 */ /* 0x000fca000000000d */
[----:B------:R0:W-:Y:S05]  /*5cf0*/  @P3 STG.E desc[UR36][R4.64+0x320], R13 ;  /* 0x0003200d04003986 */ /* 0x0001ea000c101924 */
[----:B------:R-:W-:Y:S05]  /*5d00*/  @!P1 BRA `(.L_x_233) ;  /* 0x0000000000049947 */ /* 0x000fea0003800000 */
[----:B------:R0:W5:Y:S02]  /*5d10*/  LDG.E.LTC128B R25, desc[UR36][R6.64+0x324] ;  /* 0x0003242406197981 */ /* 0x000164000c1e1920 */
.L_x_233:
[----:B------:R-:W-:Y:S05]  /*5d20*/  BSYNC B1 ;  /* 0x0000000000017941 */ /* 0x000fea0003800000 */
.L_x_232:
[----:B-----5:R-:W-:Y:S01]  /*5d30*/  FMUL R12, R25, R156 ;  /* 0x0000009c190c7220 */ /* 0x020fe20000400000 */
[----:B------:R-:W-:Y:S01]  /*5d40*/  ISETP.GT.AND P2, PT, R0, 0x8, P2 ;  /* 0x000000080000780c */ /* 0x000fe20001744270 */
[----:B------:R-:W-:Y:S02]  /*5d50*/  BSSY B1, `(.L_x_234) ;  /* 0x0000005000017945 */ /* 0x000fe40003800000 */
[----:B------:R-:W-:-:S05]  /*5d60*/  FFMA R125, R125, R155, R12 ;  /* 0x0000009b7d7d7223 */ /* 0x000fca000000000c */
[----:B------:R0:W-:Y:S05]  /*5d70*/  @P1 STG.E desc[UR36][R4.64+0x324], R125 ;  /* 0x0003247d04001986 */ /* 0x0001ea000c101924 */
[----:B------:R-:W-:Y:S05]  /*5d80*/  @!P2 BRA `(.L_x_235) ;  /* 0x000000000004a947 */ /* 0x000fea0003800000 */
[----:B------:R0:W5:Y:S02]  /*5d90*/  LDG.E.LTC128B R25, desc[UR36][R8.64+0x320] ;  /* 0x0003202408197981 */ /* 0x000164000c1e1920 */
.L_x_235:
[----:B------:R-:W-:Y:S05]  /*5da0*/  BSYNC B1 ;  /* 0x0000000000017941 */ /* 0x000fea0003800000 */
.L_x_234:
        /* <DEDUP_REMOVED lines=8> */
.L_x_237:
[----:B------:R-:W-:Y:S05]  /*5e30*/  BSYNC B1 ;  /* 0x0000000000017941 */ /* 0x000fea0003800000 */
.L_x_236:
        /* <DEDUP_REMOVED lines=8> */
.L_x_239:
[----:B------:R-:W-:Y:S05]  /*5ec0*/  BSYNC B1 ;  /* 0x0000000000017941 */ /* 0x000fea0003800000 */
.L_x_238:
[----:B0----5:R-:W-:Y:S01]  /*5ed0*/  FMUL R13, R25, R156 ;  /* 0x0000009c190d7220 */ /* 0x021fe20000400000 */
[----:B------:R-:W-:Y:S01]  /*5ee0*/  ISETP.GT.AND P0, PT, R0, RZ, P2 ;  /* 0x000000ff0000720c */ /* 0x000fe20001704270 */
[----:B------:R-:W-:Y:S02]  /*5ef0*/  BSSY B1, `(.L_x_240) ;  /* 0x0000005000017945 */ /* 0x000fe40003800000 */
[----:B------:R-:W-:-:S05]  /*5f00*/  FFMA R13, R128, R155, R13 ;  /* 0x0000009b800d7223 */ /* 0x000fca000000000d */
[----:B------:R0:W-:Y:S05]  /*5f10*/  @P3 STG.E desc[UR36][R4.64+0x340], R13 ;  /* 0x0003400d04003986 */ /* 0x0001ea000c101924 */
[----:B------:R-:W-:Y:S05]  /*5f20*/  @!P0 BRA `(.L_x_241) ;  /* 0x0000000000048947 */ /* 0x000fea0003800000 */
[----:B------:R0:W5:Y:S02]  /*5f30*/  LDG.E.LTC128B R25, desc[UR36][R6.64+0x344] ;  /* 0x0003442406197981 */ /* 0x000164000c1e1920 */
.L_x_241:
[----:B------:R-:W-:Y:S05]  /*5f40*/  BSYNC B1 ;  /* 0x0000000000017941 */ /* 0x000fea0003800000 */
.L_x_240:
[----:B-----5:R-:W-:Y:S01]  /*5f50*/  FMUL R12, R25, R156 ;  /* 0x0000009c190c7220 */ /* 0x020fe20000400000 */
[----:B------:R-:W-:Y:S01]  /*5f60*/  ISETP.GT.AND P1, PT, R0, 0x8, P1 ;  /* 0x000000080000780c */ /* 0x000fe20000f24270 */
[----:B------:R-:W-:Y:S02]  /*5f70*/  BSSY B1, `(.L_x_242) ;  /* 0x0000005000017945 */ /* 0x000fe40003800000 */
[----:B------:R-:W-:-:S05]  /*5f80*/  FFMA R129, R129, R155, R12 ;  /* 0x0000009b81817223 */ /* 0x000fca000000000c */
[----:B------:R0:W-:Y:S05]  /*5f90*/  @P0 STG.E desc[UR36][R4.64+0x344], R129 ;  /* 0x0003448104000986 */ /* 0x0001ea000c101924 */
[----:B------:R-:W-:Y:S05]  /*5fa0*/  @!P1 BRA `(.L_x_243) ;  /* 0x0000000000049947 */ /* 0x000fea0003800000 */
[----:B------:R0:W5:Y:S02]  /*5fb0*/  LDG.E.LTC128B R25, desc[UR36][R8.64+0x340] ;  /* 0x0003402408197981 */ /* 0x000164000c1e1920 */
.L_x_243:
[----:B------:R-:W-:Y:S05]  /*5fc0*/  BSYNC B1 ;  /* 0x0000000000017941 */ /* 0x000fea0003800000 */
.L_x_242:
        /* <DEDUP_REMOVED lines=8> */
.L_x_245:
[----:B------:R-:W-:Y:S05]  /*6050*/  BSYNC B1 ;  /* 0x0000000000017941 */ /* 0x000fea0003800000 */
.L_x_244:
        /* <DEDUP_REMOVED lines=8> */
.L_x_247:
[----:B------:R-:W-:Y:S05]  /*60e0*/  BSYNC B1 ;  /* 0x0000000000017941 */ /* 0x000fea0003800000 */
.L_x_246:
[----:B0----5:R-:W-:Y:S01]  /*60f0*/  FMUL R13, R25, R156 ;  /* 0x0000009c190d7220 */ /* 0x021fe20000400000 */
[----:B------:R-:W-:Y:S01]  /*6100*/  ISETP.GT.AND P2, PT, R0, RZ, P1 ;  /* 0x000000ff0000720c */ /* 0x000fe20000f44270 */
[----:B------:R-:W-:Y:S02]  /*6110*/  BSSY B1, `(.L_x_248) ;  /* 0x0000005000017945 */ /* 0x000fe40003800000 */
[----:B------:R-:W-:-:S05]  /*6120*/  FFMA R13, R132, R155, R13 ;  /* 0x0000009b840d7223 */ /* 0x000fca000000000d */
[----:B------:R0:W-:Y:S05]  /*6130*/  @P3 STG.E desc[UR36][R4.64+0x360], R13 ;  /* 0x0003600d04003986 */ /* 0x0001ea000c101924 */
[----:B------:R-:W-:Y:S05]  /*6140*/  @!P2 BRA `(.L_x_249) ;  /* 0x000000000004a947 */ /* 0x000fea0003800000 */
[----:B------:R0:W5:Y:S02]  /*6150*/  LDG.E.LTC128B R25, desc[UR36][R6.64+0x364] ;  /* 0x0003642406197981 */ /* 0x000164000c1e1920 */
.L_x_249:
[----:B------:R-:W-:Y:S05]  /*6160*/  BSYNC B1 ;  /* 0x0000000000017941 */ /* 0x000fea0003800000 */
.L_x_248:
[----:B-----5:R-:W-:Y:S01]  /*6170*/  FMUL R12, R25, R156 ;  /* 0x0000009c190c7220 */ /* 0x020fe20000400000 */
[----:B------:R-:W-:Y:S01]  /*6180*/  ISETP.GT.AND P0, PT, R0, 0x8, P0 ;  /* 0x000000080000780c */ /* 0x000fe20000704270 */
[----:B------:R-:W-:Y:S02]  /*6190*/  BSSY B1, `(.L_x_250) ;  /* 0x0000005000017945 */ /* 0x000fe40003800000 */
[----:B------:R-:W-:-:S05]  /*61a0*/  FFMA R133, R133, R155, R12 ;  /* 0x0000009b85857223 */ /* 0x000fca000000000c */
[----:B------:R0:W-:Y:S05]  /*61b0*/  @P2 STG.E desc[UR36][R4.64+0x364], R133 ;  /* 0x0003648504002986 */ /* 0x0001ea000c101924 */
[----:B------:R-:W-:Y:S05]  /*61c0*/  @!P0 BRA `(.L_x_251) ;  /* 0x0000000000048947 */ /* 0x000fea0003800000 */
[----:B------:R0:W5:Y:S02]  /*61d0*/  LDG.E.LTC128B R25, desc[UR36][R8.64+0x360] ;  /* 0x0003602408197981 */ /* 0x000164000c1e1920 */
.L_x_251:
[----:B------:R-:W-:Y:S05]  /*61e0*/  BSYNC B1 ;  /* 0x0000000000017941 */ /* 0x000fea0003800000 */
.L_x_250:
        /* <DEDUP_REMOVED lines=8> */
.L_x_253:
[----:B------:R-:W-:Y:S05]  /*6270*/  BSYNC B1 ;  /* 0x0000000000017941 */ /* 0x000fea0003800000 */
.L_x_252:
        /* <DEDUP_REMOVED lines=8> */
.L_x_255:
[----:B------:R-:W-:Y:S05]  /*6300*/  BSYNC B1 ;  /* 0x0000000000017941 */ /* 0x000fea0003800000 */
.L_x_254:
[----:B0----5:R-:W-:Y:S01]  /*6310*/  FMUL R13, R25, R156 ;  /* 0x0000009c190d7220 */ /* 0x021fe20000400000 */
[----:B------:R-:W-:Y:S01]  /*6320*/  ISETP.GT.AND P1, PT, R0, RZ, P0 ;  /* 0x000000ff0000720c */ /* 0x000fe20000724270 */
[----:B------:R-:W-:Y:S02]  /*6330*/  BSSY B1, `(.L_x_256) ;  /* 0x0000005000017945 */ /* 0x000fe40003800000 */
[----:B------:R-:W-:-:S05]  /*6340*/  FFMA R13, R136, R155, R13 ;  /* 0x0000009b880d7223 */ /* 0x000fca000000000d */
[----:B------:R0:W-:Y:S05]  /*6350*/  @P3 STG.E desc[UR36][R4.64+0x380], R13 ;  /* 0x0003800d04003986 */ /* 0x0001ea000c101924 */
[----:B------:R-:W-:Y:S05]  /*6360*/  @!P1 BRA `(.L_x_257) ;  /* 0x0000000000049947 */ /* 0x000fea0003800000 */
[----:B------:R0:W5:Y:S02]  /*6370*/  LDG.E.LTC128B R25, desc[UR36][R6.64+0x384] ;  /* 0x0003842406197981 */ /* 0x000164000c1e1920 */
.L_x_257:
[----:B------:R-:W-:Y:S05]  /*6380*/  BSYNC B1 ;  /* 0x0000000000017941 */ /* 0x000fea0003800000 */
.L_x_256:
[----:B-----5:R-:W-:Y:S01]  /*6390*/  FMUL R12, R25, R156 ;  /* 0x0000009c190c7220 */ /* 0x020fe20000400000 */
[----:B------:R-:W-:Y:S01]  /*63a0*/  ISETP.GT.AND P2, PT, R0, 0x8, P2 ;  /* 0x000000080000780c */ /* 0x000fe20001744270 */
[----:B------:R-:W-:Y:S02]  /*63b0*/  BSSY B1, `(.L_x_258) ;  /* 0x0000005000017945 */ /* 0x000fe40003800000 */
[----:B------:R-:W-:-:S05]  /*63c0*/  FFMA R137, R137, R155, R12 ;  /* 0x0000009b89897223 */ /* 0x000fca000000000c */
[----:B------:R0:W-:Y:S05]  /*63d0*/  @P1 STG.E desc[UR36][R4.64+0x384], R137 ;  /* 0x0003848904001986 */ /* 0x0001ea000c101924 */
[----:B------:R-:W-:Y:S05]  /*63e0*/  @!P2 BRA `(.L_x_259) ;  /* 0x000000000004a947 */ /* 0x000fea0003800000 */
[----:B------:R0:W5:Y:S02]  /*63f0*/  LDG.E.LTC128B R25, desc[UR36][R8.64+0x380] ;  /* 0x0003802408197981 */ /* 0x000164000c1e1920 */
.L_x_259:
[----:B------:R-:W-:Y:S05]  /*6400*/  BSYNC B1 ;  /* 0x0000000000017941 */ /* 0x000fea0003800000 */
.L_x_258:
        /* <DEDUP_REMOVED lines=8> */
.L_x_261:
[----:B------:R-:W-:Y:S05]  /*6490*/  BSYNC B1 ;  /* 0x0000000000017941 */ /* 0x000fea0003800000 */
.L_x_260:
        /* <DEDUP_REMOVED lines=8> */
.L_x_263:
[----:B------:R-:W-:Y:S05]  /*6520*/  BSYNC B1 ;  /* 0x0000000000017941 */ /* 0x000fea0003800000 */
.L_x_262:
[----:B0----5:R-:W-:Y:S01]  /*6530*/  FMUL R13, R25, R156 ;  /* 0x0000009c190d7220 */ /* 0x021fe20000400000 */
[----:B------:R-:W-:Y:S01]  /*6540*/  ISETP.GT.AND P0, PT, R0, RZ, P2 ;  /* 0x000000ff0000720c */ /* 0x000fe20001704270 */
[----:B------:R-:W-:Y:S02]  /*6550*/  BSSY B1, `(.L_x_264) ;  /* 0x0000005000017945 */ /* 0x000fe40003800000 */
[----:B------:R-:W-:-:S05]  /*6560*/  FFMA R13, R140, R155, R13 ;  /* 0x0000009b8c0d7223 */ /* 0x000fca000000000d */
[----:B------:R0:W-:Y:S05]  /*6570*/  @P3 STG.E desc[UR36][R4.64+0x3a0], R13 ;  /* 0x0003a00d04003986 */ /* 0x0001ea000c101924 */
[----:B------:R-:W-:Y:S05]  /*6580*/  @!P0 BRA `(.L_x_265) ;  /* 0x0000000000048947 */ /* 0x000fea0003800000 */
[----:B------:R0:W5:Y:S02]  /*6590*/  LDG.E.LTC128B R25, desc[UR36][R6.64+0x3a4] ;  /* 0x0003a42406197981 */ /* 0x000164000c1e1920 */
.L_x_265:
[----:B------:R-:W-:Y:S05]  /*65a0*/  BSYNC B1 ;  /* 0x0000000000017941 */ /* 0x000fea0003800000 */
.L_x_264:
[----:B-----5:R-:W-:Y:S01]  /*65b0*/  FMUL R12, R25, R156 ;  /* 0x0000009c190c7220 */ /* 0x020fe20000400000 */
[----:B------:R-:W-:Y:S01]  /*65c0*/  ISETP.GT.AND P1, PT, R0, 0x8, P1 ;  /* 0x000000080000780c */ /* 0x000fe20000f24270 */
[----:B------:R-:W-:Y:S02]  /*65d0*/  BSSY B1, `(.L_x_266) ;  /* 0x0000005000017945 */ /* 0x000fe40003800000 */
[----:B------:R-:W-:-:S05]  /*65e0*/  FFMA R141, R141, R155, R12 ;  /* 0x0000009b8d8d7223 */ /* 0x000fca000000000c */
[----:B------:R0:W-:Y:S05]  /*65f0*/  @P0 STG.E desc[UR36][R4.64+0x3a4], R141 ;  /* 0x0003a48d04000986 */ /* 0x0001ea000c101924 */
[----:B------:R-:W-:Y:S05]  /*6600*/  @!P1 BRA `(.L_x_267) ;  /* 0x0000000000049947 */ /* 0x000fea0003800000 */
[----:B------:R0:W5:Y:S02]  /*6610*/  LDG.E.LTC128B R25, desc[UR36][R8.64+0x3a0] ;  /* 0x0003a02408197981 */ /* 0x000164000c1e1920 */
.L_x_267:
[----:B------:R-:W-:Y:S05]  /*6620*/  BSYNC B1 ;  /* 0x0000000000017941 */ /* 0x000fea0003800000 */
.L_x_266:
        /* <DEDUP_REMOVED lines=8> */
.L_x_269:
[----:B------:R-:W-:Y:S05]  /*66b0*/  BSYNC B1 ;  /* 0x0000000000017941 */ /* 0x000fea0003800000 */
.L_x_268:
        /* <DEDUP_REMOVED lines=8> */
.L_x_271:
[----:B------:R-:W-:Y:S05]  /*6740*/  BSYNC B1 ;  /* 0x0000000000017941 */ /* 0x000fea0003800000 */
.L_x_270:
[----:B0----5:R-:W-:Y:S01]  /*6750*/  FMUL R13, R25, R156 ;  /* 0x0000009c190d7220 */ /* 0x021fe20000400000 */
[----:B------:R-:W-:Y:S01]  /*6760*/  ISETP.GT.AND P2, PT, R0, RZ, P1 ;  /* 0x000000ff0000720c */ /* 0x000fe20000f44270 */
[----:B------:R-:W-:Y:S02]  /*6770*/  BSSY B1, `(.L_x_272) ;  /* 0x0000005000017945 */ /* 0x000fe40003800000 */
[----:B------:R-:W-:-:S05]  /*6780*/  FFMA R13, R144, R155, R13 ;  /* 0x0000009b900d7223 */ /* 0x000fca000000000d */
[----:B------:R0:W-:Y:S05]  /*6790*/  @P3 STG.E desc[UR36][R4.64+0x3c0], R13 ;  /* 0x0003c00d04003986 */ /* 0x0001ea000c101924 */
[----:B------:R-:W-:Y:S05]  /*67a0*/  @!P2 BRA `(.L_x_273) ;  /* 0x000000000004a947 */ /* 0x000fea0003800000 */
[----:B------:R0:W5:Y:S02]  /*67b0*/  LDG.E.LTC128B R25, desc[UR36][R6.64+0x3c4] ;  /* 0x0003c42406197981 */ /* 0x000164000c1e1920 */
.L_x_273:
[----:B------:R-:W-:Y:S05]  /*67c0*/  BSYNC B1 ;  /* 0x0000000000017941 */ /* 0x000fea0003800000 */
.L_x_272:
[----:B-----5:R-:W-:Y:S01]  /*67d0*/  FMUL R12, R25, R156 ;  /* 0x0000009c190c7220 */ /* 0x020fe20000400000 */
[----:B------:R-:W-:Y:S01]  /*67e0*/  ISETP.GT.AND P0, PT, R0, 0x8, P0 ;  /* 0x000000080000780c */ /* 0x000fe20000704270 */
[----:B------:R-:W-:Y:S02]  /*67f0*/  BSSY B1, `(.L_x_274) ;  /* 0x0000005000017945 */ /* 0x000fe40003800000 */
[----:B------:R-:W-:-:S05]  /*6800*/  FFMA R145, R145, R155, R12 ;  /* 0x0000009b91917223 */ /* 0x000fca000000000c */
[----:B------:R0:W-:Y:S05]  /*6810*/  @P2 STG.E desc[UR36][R4.64+0x3c4], R145 ;  /* 0x0003c49104002986 */ /* 0x0001ea000c101924 */
[----:B------:R-:W-:Y:S05]  /*6820*/  @!P0 BRA `(.L_x_275) ;  /* 0x0000000000048947 */ /* 0x000fea0003800000 */
[----:B------:R0:W5:Y:S02]  /*6830*/  LDG.E.LTC128B R25, desc[UR36][R8.64+0x3c0] ;  /* 0x0003c02408197981 */ /* 0x000164000c1e1920 */
.L_x_275:
[----:B------:R-:W-:Y:S05]  /*6840*/  BSYNC B1 ;  /* 0x0000000000017941 */ /* 0x000fea0003800000 */
.L_x_274:
        /* <DEDUP_REMOVED lines=8> */
.L_x_277:
[----:B------:R-:W-:Y:S05]  /*68d0*/  BSYNC B1 ;  /* 0x0000000000017941 */ /* 0x000fea0003800000 */
.L_x_276:
        /* <DEDUP_REMOVED lines=8> */
.L_x_279:
[----:B------:R-:W-:Y:S05]  /*6960*/  BSYNC B1 ;  /* 0x0000000000017941 */ /* 0x000fea0003800000 */
.L_x_278:
[----:B-----5:R-:W-:Y:S01]  /*6970*/  FMUL R3, R25, R156 ;  /* 0x0000009c19037220 */ /* 0x020fe20000400000 */
[----:B------:R-:W-:Y:S01]  /*6980*/  ISETP.GT.AND P1, PT, R0, RZ, P0 ;  /* 0x000000ff0000720c */ /* 0x000fe20000724270 */
[----:B------:R-:W-:Y:S02]  /*6990*/  BSSY B1, `(.L_x_280) ;  /* 0x0000005000017945 */ /* 0x000fe40003800000 */
[----:B------:R-:W-:-:S05]  /*69a0*/  FFMA R3, R148, R155, R3 ;  /* 0x0000009b94037223 */ /* 0x000fca0000000003 */
[----:B------:R0:W-:Y:S05]  /*69b0*/  @P3 STG.E desc[UR36][R4.64+0x3e0], R3 ;  /* 0x0003e00304003986 */ /* 0x0001ea000c101924 */
[----:B------:R-:W-:Y:S05]  /*69c0*/  @!P1 BRA `(.L_x_281) ;  /* 0x0000000000049947 */ /* 0x000fea0003800000 */
[----:B------:R0:W5:Y:S02]  /*69d0*/  LDG.E.LTC128B R25, desc[UR36][R6.64+0x3e4] ;  /* 0x0003e42406197981 */ /* 0x000164000c1e1920 */
.L_x_281:
[----:B------:R-:W-:Y:S05]  /*69e0*/  BSYNC B1 ;  /* 0x0000000000017941 */ /* 0x000fea0003800000 */
.L_x_280:
[----:B0---45:R-:W-:Y:S01]  /*69f0*/  FMUL R6, R25, R156 ;  /* 0x0000009c19067220 */ /* 0x031fe20000400000 */
[----:B------:R-:W-:Y:S01]  /*6a00*/  ISETP.GT.AND P2, PT, R0, 0x8, P2 ;  /* 0x000000080000780c */ /* 0x000fe20001744270 */
[----:B------:R-:W-:Y:S02]  /*6a10*/  BSSY B1, `(.L_x_282) ;  /* 0x0000005000017945 */ /* 0x000fe40003800000 */
[----:B------:R-:W-:-:S05]  /*6a20*/  FFMA R149, R149, R155, R6 ;  /* 0x0000009b95957223 */ /* 0x000fca0000000006 */
[----:B------:R0:W-:Y:S05]  /*6a30*/  @P1 STG.E desc[UR36][R4.64+0x3e4], R149 ;  /* 0x0003e49504001986 */ /* 0x0001ea000c101924 */
[----:B------:R-:W-:Y:S05]  /*6a40*/  @!P2 BRA `(.L_x_283) ;  /* 0x000000000004a947 */ /* 0x000fea0003800000 */
[----:B------:R4:W5:Y:S02]  /*6a50*/  LDG.E.LTC128B R25, desc[UR36][R8.64+0x3e0] ;  /* 0x0003e02408197981 */ /* 0x000964000c1e1920 */
.L_x_283:
[----:B------:R-:W-:Y:S05]  /*6a60*/  BSYNC B1 ;  /* 0x0000000000017941 */ /* 0x000fea0003800000 */
.L_x_282:
[----:B-----5:R-:W-:Y:S01]  /*6a70*/  FMUL R3, R25, R156 ;  /* 0x0000009c19037220 */ /* 0x020fe20000400000 */
[----:B01----:R-:W-:Y:S01]  /*6a80*/  @P2 IMAD.MOV.U32 R4, RZ, RZ, R10 ;  /* 0x000000ffff042224 */ /* 0x003fe200078e000a */
[----:B------:R-:W-:Y:S01]  /*6a90*/  ISETP.GT.AND P0, PT, R0, 0x8, P0 ;  /* 0x000000080000780c */ /* 0x000fe20000704270 */
[----:B------:R-:W-:Y:S02]  /*6aa0*/  @P2 IMAD.MOV.U32 R5, RZ, RZ, R11 ;  /* 0x000000ffff052224 */ /* 0x000fe400078e000b */
[----:B------:R-:W-:Y:S01]  /*6ab0*/  FFMA R3, R150, R155, R3 ;  /* 0x0000009b96037223 */ /* 0x000fe20000000003 */
[----:B------:R-:W-:Y:S04]  /*6ac0*/  BSSY B1, `(.L_x_284) ;  /* 0x0000004000017945 */ /* 0x000fe80003800000 */
[----:B------:R0:W-:Y:S05]  /*6ad0*/  @P2 STG.E desc[UR36][R4.64+0x3e0], R3 ;  /* 0x0003e00304002986 */ /* 0x0001ea000c101924 */
[----:B------:R-:W-:Y:S05]  /*6ae0*/  @!P0 BRA `(.L_x_285) ;  /* 0x0000000000048947 */ /* 0x000fea0003800000 */
[----:B------:R1:W5:Y:S02]  /*6af0*/  LDG.E.LTC128B R25, desc[UR36][R8.64+0x3e4] ;  /* 0x0003e42408197981 */ /* 0x000364000c1e1920 */
.L_x_285:
[----:B------:R-:W-:Y:S05]  /*6b00*/  BSYNC B1 ;  /* 0x0000000000017941 */ /* 0x000fea0003800000 */
.L_x_284:
[----:B-----5:R-:W-:-:S04]  /*6b10*/  FMUL R0, R25, R156 ;  /* 0x0000009c19007220 */ /* 0x020fc80000400000 */
[----:B------:R-:W-:Y:S01]  /*6b20*/  FFMA R151, R151, R155, R0 ;  /* 0x0000009b97977223 */ /* 0x000fe20000000000 */
[----:B------:R-:W-:Y:S06]  /*6b30*/  @!P0 BRA `(.L_x_286) ;  /* 0x0000001c00208947 */ /* 0x000fec0003800000 */
[----:B------:R0:W-:Y:S01]  /*6b40*/  STG.E desc[UR36][R10.64+0x3e4], R151 ;  /* 0x0003e4970a007986 */ /* 0x0001e2000c101924 */
[----:B------:R-:W-:Y:S05]  /*6b50*/  BRA `(.L_x_286) ;  /* 0x0000001c00187947 */ /* 0x000fea0003800000 */
.L_x_33:
[----:B------:R-:W-:Y:S01]  /*6b60*/  ISETP.GT.AND P3, PT, R3, 0x1, PT ;  /* 0x000000010300780c */ /* 0x000fe20003f64270 */
[----:B------:R-:W-:Y:S01]  /*6b70*/  ULDC.64 UR4, c[0x0][0x5c0] ;  /* 0x0001700000047ab9 */ /* 0x000fe20000000a00 */
[-C--:B------:R-:W-:Y:S01]  /*6b80*/  FMUL R9, R24, R155.reuse ;  /* 0x0000009b18097220 */ /* 0x080fe20000400000 */
[----:B------:R-:W-:Y:S01]  /*6b90*/  LEA R4, P1, R162, UR4, 0x2 ;  /* 0x00000004a2047c11 */ /* 0x000fe2000f8210ff */
[-C--:B------:R-:W-:Y:S01]  /*6ba0*/  FMUL R25, R25, R155.reuse ;  /* 0x0000009b19197220 */ /* 0x080fe20000400000 */
[----:B------:R-:W-:Y:S01]  /*6bb0*/  ISETP.GT.AND P2, PT, R0, RZ, P3 ;  /* 0x000000ff0000720c */ /* 0x000fe20001f44270 */
[-C--:B------:R-:W-:Y:S01]  /*6bc0*/  FMUL R27, R27, R155.reuse ;  /* 0x0000009b1b1b7220 */ /* 0x080fe20000400000 */
[----:B------:R-:W-:Y:S01]  /*6bd0*/  LEA.HI.X R5, R162, UR5, R171, 0x2, P1 ;  /* 0x00000005a2057c11 */ /* 0x000fe200088f14ab */
[-C--:B------:R-:W-:Y:S01]  /*6be0*/  FMUL R29, R29, R155.reuse ;  /* 0x0000009b1d1d7220 */ /* 0x080fe20000400000 */
[----:B------:R-:W-:Y:S01]  /*6bf0*/  ISETP.GT.AND P0, PT, R0, 0x8, P0 ;  /* 0x000000080000780c */ /* 0x000fe20000704270 */
[-C--:B------:R-:W-:Y:S01]  /*6c00*/  FMUL R31, R31, R155.reuse ;  /* 0x0000009b1f1f7220 */ /* 0x080fe20000400000 */
[----:B------:R-:W-:Y:S01]  /*6c10*/  ISETP.GT.AND P5, PT, R3, 0x8, PT ;  /* 0x000000080300780c */ /* 0x000fe20003fa4270 */
[----:B------:R0:W-:Y:S01]  /*6c20*/  @P4 STG.E desc[UR36][R4.64], R9 ;  /* 0x0000000904004986 */ /* 0x0001e2000c101924 */
[C---:B------:R-:W-:Y:S01]  /*6c30*/  SHF.L.U64.HI R11, R10.reuse, 0x5, R11 ;  /* 0x000000050a0b7819 */ /* 0x040fe2000001020b */
[-C--:B------:R-:W-:Y:S01]  /*6c40*/  FMUL R33, R33, R155.reuse ;  /* 0x0000009b21217220 */ /* 0x080fe20000400000 */
[----:B------:R-:W-:Y:S01]  /*6c50*/  LEA R6, P1, R10, R4, 0x5 ;  /* 0x000000040a067211 */ /* 0x000fe200078228ff */
[-C--:B------:R-:W-:Y:S01]  /*6c60*/  FMUL R35, R35, R155.reuse ;  /* 0x0000009b23237220 */ /* 0x080fe20000400000 */
[C---:B------:R-:W-:Y:S01]  /*6c70*/  ISETP.GT.AND P3, PT, R0.reuse, 0x8, P3 ;  /* 0x000000080000780c */ /* 0x040fe20001f64270 */
[----:B------:R-:W-:Y:S01]  /*6c80*/  @P2 STG.E desc[UR36][R4.64+0x4], R25 ;  /* 0x0000041904002986 */ /* 0x000fe2000c101924 */
[----:B------:R-:W-:Y:S01]  /*6c90*/  ISETP.GT.AND P4, PT, R3, 0x9, PT ;  /* 0x000000090300780c */ /* 0x000fe20003f84270 */
[----:B------:R-:W-:Y:S01]  /*6ca0*/  IMAD.X R7, R11, 0x1, R5, P1 ;  /* 0x000000010b077824 */ /* 0x000fe200008e0605 */
[----:B------:R-:W-:Y:S01]  /*6cb0*/  ISETP.GT.AND P2, PT, R0, RZ, P5 ;  /* 0x000000ff0000720c */ /* 0x000fe20002f44270 */
[-C--:B------:R-:W-:Y:S01]  /*6cc0*/  FMUL R11, R28, R155.reuse ;  /* 0x0000009b1c0b7220 */ /* 0x080fe20000400000 */
[----:B------:R-:W-:Y:S01]  /*6cd0*/  ISETP.GT.AND P1, PT, R0, RZ, P4 ;  /* 0x000000ff0000720c */ /* 0x000fe20002724270 */
[-C--:B0-----:R-:W-:Y:S01]  /*6ce0*/  FMUL R9, R26, R155.reuse ;  /* 0x0000009b1a097220 */ /* 0x081fe20000400000 */
[C---:B------:R-:W-:Y:S01]  /*6cf0*/  ISETP.GT.AND P4, PT, R0.reuse, 0x8, P4 ;  /* 0x000000080000780c */ /* 0x040fe20002784270 */
[-C--:B------:R-:W-:Y:S01]  /*6d00*/  FMUL R37, R37, R155.reuse ;  /* 0x0000009b25257220 */ /* 0x080fe20000400000 */
[-C--:B------:R-:W-:Y:S01]  /*6d10*/  FMUL R39, R39, R155.reuse ;  /* 0x0000009b27277220 */ /* 0x080fe20000400000 */
[-C--:B------:R-:W-:Y:S01]  /*6d20*/  FMUL R41, R41, R155.reuse ;  /* 0x0000009b29297220 */ /* 0x080fe20000400000 */
[----:B------:R0:W-:Y:S01]  /*6d30*/  @P0 STG.E desc[UR36][R6.64], R9 ;  /* 0x0000000906000986 */ /* 0x0001e2000c101924 */
[C---:B------:R-:W-:Y:S01]  /*6d40*/  ISETP.GT.AND P0, PT, R0.reuse, 0x8, P5 ;  /* 0x000000080000780c */ /* 0x040fe20002f04270 */
[-C--:B------:R-:W-:Y:S01]  /*6d50*/  FMUL R43, R43, R155.reuse ;  /* 0x0000009b2b2b7220 */ /* 0x080fe20000400000 */
[C---:B------:R-:W-:Y:S01]  /*6d60*/  ISETP.GT.AND P5, PT, R3.reuse, 0x10, PT ;  /* 0x000000100300780c */ /* 0x040fe20003fa4270 */
[----:B------:R-:W-:Y:S01]  /*6d70*/  @P3 STG.E desc[UR36][R6.64+0x4], R27 ;  /* 0x0000041b06003986 */ /* 0x000fe2000c101924 */
[----:B------:R-:W-:Y:S01]  /*6d80*/  ISETP.GT.AND P3, PT, R3, 0x11, PT ;  /* 0x000000110300780c */ /* 0x000fe20003f64270 */
[-C--:B------:R-:W-:Y:S01]  /*6d90*/  FMUL R45, R45, R155.reuse ;  /* 0x0000009b2d2d7220 */ /* 0x080fe20000400000 */
[-C--:B------:R-:W-:Y:S01]  /*6da0*/  FMUL R47, R47, R155.reuse ;  /* 0x0000009b2f2f7220 */ /* 0x080fe20000400000 */
[----:B------:R1:W-:Y:S01]  /*6db0*/  @P2 STG.E desc[UR36][R4.64+0x20], R11 ;  /* 0x0000200b04002986 */ /* 0x0003e2000c101924 */
[----:B------:R-:W-:Y:S01]  /*6dc0*/  ISETP.GT.AND P2, PT, R0, RZ, P5 ;  /* 0x000000ff0000720c */ /* 0x000fe20002f44270 */
[-C--:B------:R-:W-:Y:S01]  /*6dd0*/  FMUL R49, R49, R155.reuse ;  /* 0x0000009b31317220 */ /* 0x080fe20000400000 */
[-C--:B------:R-:W-:Y:S01]  /*6de0*/  FMUL R51, R51, R155.reuse ;  /* 0x0000009b33337220 */ /* 0x080fe20000400000 */
[----:B------:R-:W-:Y:S01]  /*6df0*/  @P1 STG.E desc[UR36][R4.64+0x24], R29 ;  /* 0x0000241d04001986 */ /* 0x000fe2000c101924 */
[-C--:B0-----:R-:W-:Y:S01]  /*6e00*/  FMUL R9, R30, R155.reuse ;  /* 0x0000009b1e097220 */ /* 0x081fe20000400000 */
[C---:B------:R-:W-:Y:S01]  /*6e10*/  ISETP.GT.AND P1, PT, R0.reuse, RZ, P3 ;  /* 0x000000ff0000720c */ /* 0x040fe20001f24270 */
[-C--:B------:R-:W-:Y:S01]  /*6e20*/  FMUL R53, R53, R155.reuse ;  /* 0x0000009b35357220 */ /* 0x080fe20000400000 */
[C---:B------:R-:W-:Y:S01]  /*6e30*/  ISETP.GT.AND P3, PT, R0.reuse, 0x8, P3 ;  /* 0x000000080000780c */ /* 0x040fe20001f64270 */
[-C--:B------:R-:W-:Y:S01]  /*6e40*/  FMUL R55, R55, R155.reuse ;  /* 0x0000009b37377220 */ /* 0x080fe20000400000 */
[----:B------:R0:W-:Y:S01]  /*6e50*/  @P0 STG.E desc[UR36][R6.64+0x20], R9 ;  /* 0x0000200906000986 */ /* 0x0001e2000c101924 */
[----:B------:R-:W-:Y:S01]  /*6e60*/  ISETP.GT.AND P0, PT, R0, 0x8, P5 ;  /* 0x000000080000780c */ /* 0x000fe20002f04270 */
[-C--:B-1----:R-:W-:Y:S01]  /*6e70*/  FMUL R11, R32, R155.reuse ;  /* 0x0000009b200b7220 */ /* 0x082fe20000400000 */
        /* <DEDUP_REMOVED lines=143> */
[----:B-1----:R-:W-:Y:S01]  /*7770*/  FMUL R11, R64, R155 ;  /* 0x0000009b400b7220 */ /* 0x002fe20000400000 */
[C---:B------:R-:W-:Y:S01]  /*7780*/  ISETP.GT.AND P5, PT, R3.reuse, 0x58, PT ;  /* 0x000000580300780c */ /* 0x040fe20003fa4270 */
[----:B------:R-:W-:Y:S01]  /*7790*/  @P4 STG.E desc[UR36][R6.64+0x124], R63 ;  /* 0x0001243f06004986 */ /* 0x000fe2000c101924 */
[----:B------:R-:W-:-:S03]  /*77a0*/  ISETP.GT.AND P4, PT, R3, 0x59, PT ;  /* 0x000000590300780c */ /* 0x000fc60003f84270 */
[----:B------:R1:W-:Y:S01]  /*77b0*/  @P2 STG.E desc[UR36][R4.64+0x140], R11 ;  /* 0x0001400b04002986 */ /* 0x0003e2000c101924 */
[----:B------:R-:W-:-:S03]  /*77c0*/  ISETP.GT.AND P2, PT, R0, RZ, P5 ;  /* 0x000000ff0000720c */ /* 0x000fc60002f44270 */
[----:B------:R-:W-:Y:S01]  /*77d0*/  @P1 STG.E desc[UR36][R4.64+0x144], R65 ;  /* 0x0001444104001986 */ /* 0x000fe2000c101924 */
[-C--:B0-----:R-:W-:Y:S01]  /*77e0*/  FMUL R9, R66, R155.reuse ;  /* 0x0000009b42097220 */ /* 0x081fe20000400000 */
[C---:B------:R-:W-:Y:S02]  /*77f0*/  ISETP.GT.AND P1, PT, R0.reuse, RZ, P4 ;  /* 0x000000ff0000720c */ /* 0x040fe40002724270 */
[C---:B------:R-:W-:Y:S02]  /*7800*/  ISETP.GT.AND P4, PT, R0.reuse, 0x8, P4 ;  /* 0x000000080000780c */ /* 0x040fe40002784270 */
        /* <DEDUP_REMOVED lines=93> */
[----:B------:R-:W-:Y:S01]  /*7de0*/  ISETP.GT.AND P1, PT, R0, RZ, P4 ;  /* 0x000000ff0000720c */ /* 0x000fe20002724270 */
[----:B0-----:R-:W-:Y:S01]  /*7df0*/  FMUL R9, R98, R155 ;  /* 0x0000009b62097220 */ /* 0x001fe20000400000 */
[----:B------:R-:W-:-:S04]  /*7e00*/  ISETP.GT.AND P4, PT, R0, 0x8, P4 ;  /* 0x000000080000780c */ /* 0x000fc80002784270 */
[----:B------:R0:W-:Y:S01]  /*7e10*/  @P0 STG.E desc[UR36][R6.64+0x240], R9 ;  /* 0x0002400906000986 */ /* 0x0001e2000c101924 */
[----:B-1----:R-:W-:Y:S01]  /*7e20*/  FMUL R11, R100, R155 ;  /* 0x0000009b640b7220 */ /* 0x002fe20000400000 */
[----:B------:R-:W-:Y:S02]  /*7e30*/  ISETP.GT.AND P0, PT, R0, 0x8, P5 ;  /* 0x000000080000780c */ /* 0x000fe40002f04270 */
[----:B------:R-:W-:Y:S01]  /*7e40*/  @P3 STG.E desc[UR36][R6.64+0x244], R99 ;  /* 0x0002446306003986 */ /* 0x000fe2000c101924 */
[----:B------:R-:W-:-:S03]  /*7e50*/  ISETP.GT.AND P5, PT, R3, 0xa0, PT ;  /* 0x000000a00300780c */ /* 0x000fc60003fa4270 */
[----:B------:R1:W-:Y:S01]  /*7e60*/  @P2 STG.E desc[UR36][R4.64+0x260], R11 ;  /* 0x0002600b04002986 */ /* 0x0003e2000c101924 */
[----:B------:R-:W-:Y:S02]  /*7e70*/  ISETP.GT.AND P2, PT, R3, 0xa1, PT ;  /* 0x000000a10300780c */ /* 0x000fe40003f44270 */
[C---:B------:R-:W-:Y:S01]  /*7e80*/  ISETP.GT.AND P3, PT, R0.reuse, RZ, P5 ;  /* 0x000000ff0000720c */ /* 0x040fe20002f64270 */
[----:B------:R-:W-:Y:S01]  /*7e90*/  @P1 STG.E desc[UR36][R4.64+0x264], R101 ;  /* 0x0002646504001986 */ /* 0x000fe2000c101924 */
[----:B------:R-:W-:Y:S01]  /*7ea0*/  ISETP.GT.AND P1, PT, R0, RZ, P2 ;  /* 0x000000ff0000720c */ /* 0x000fe20001724270 */
[----:B0-----:R-:W-:Y:S01]  /*7eb0*/  FMUL R9, R102, R155 ;  /* 0x0000009b66097220 */ /* 0x001fe20000400000 */
[----:B------:R-:W-:-:S04]  /*7ec0*/  ISETP.GT.AND P2, PT, R0, 0x8, P2 ;  /* 0x000000080000780c */ /* 0x000fc80001744270 */
[----:B------:R0:W-:Y:S01]  /*7ed0*/  @P0 STG.E desc[UR36][R6.64+0x260], R9 ;  /* 0x0002600906000986 */ /* 0x0001e2000c101924 */
[----:B-1----:R-:W-:Y:S01]  /*7ee0*/  FMUL R11, R104, R155 ;  /* 0x0000009b680b7220 */ /* 0x002fe20000400000 */
[----:B------:R-:W-:Y:S02]  /*7ef0*/  ISETP.GT.AND P0, PT, R0, 0x8, P5 ;  /* 0x000000080000780c */ /* 0x000fe40002f04270 */
[----:B------:R-:W-:Y:S04]  /*7f00*/  @P4 STG.E desc[UR36][R6.64+0x264], R103 ;  /* 0x0002646706004986 */ /* 0x000fe8000c101924 */
[----:B------:R1:W-:Y:S01]  /*7f10*/  @P3 STG.E desc[UR36][R4.64+0x280], R11 ;  /* 0x0002800b04003986 */ /* 0x0003e2000c101924 */
[----:B------:R-:W-:-:S03]  /*7f20*/  ISETP.GT.AND P3, PT, R3, 0xa8, PT ;  /* 0x000000a80300780c */ /* 0x000fc60003f64270 */
[----:B------:R-:W-:Y:S01]  /*7f30*/  @P1 STG.E desc[UR36][R4.64+0x284], R105 ;  /* 0x0002846904001986 */ /* 0x000fe2000c101924 */
[----:B------:R-:W-:Y:S01]  /*7f40*/  ISETP.GT.AND P1, PT, R3, 0xa9, PT ;  /* 0x000000a90300780c */ /* 0x000fe20003f24270 */
[-C--:B0-----:R-:W-:Y:S01]  /*7f50*/  FMUL R9, R106, R155.reuse ;  /* 0x0000009b6a097220 */ /* 0x081fe20000400000 */
[C---:B------:R-:W-:Y:S02]  /*7f60*/  ISETP.GT.AND P5, PT, R0.reuse, RZ, P3 ;  /* 0x000000ff0000720c */ /* 0x040fe40001fa4270 */
[----:B------:R-:W-:Y:S02]  /*7f70*/  ISETP.GT.AND P4, PT, R0, RZ, P1 ;  /* 0x000000ff0000720c */ /* 0x000fe40000f84270 */
[----:B------:R0:W-:Y:S01]  /*7f80*/  @P0 STG.E desc[UR36][R6.64+0x280], R9 ;  /* 0x0002800906000986 */ /* 0x0001e2000c101924 */
[----:B-1----:R-:W-:Y:S01]  /*7f90*/  FMUL R11, R108, R155 ;  /* 0x0000009b6c0b7220 */ /* 0x002fe20000400000 */
[C---:B------:R-:W-:Y:S02]  /*7fa0*/  ISETP.GT.AND P3, PT, R0.reuse, 0x8, P3 ;  /* 0x000000080000780c */ /* 0x040fe40001f64270 */
[----:B------:R-:W-:Y:S01]  /*7fb0*/  @P2 STG.E desc[UR36][R6.64+0x284], R107 ;  /* 0x0002846b06002986 */ /* 0x000fe2000c101924 */
[----:B------:R-:W-:-:S02]  /*7fc0*/  ISETP.GT.AND P1, PT, R0, 0x8, P1 ;  /* 0x000000080000780c */ /* 0x000fc40000f24270 */
[C---:B------:R-:W-:Y:S02]  /*7fd0*/  ISETP.GT.AND P0, PT, R3.reuse, 0xb0, PT ;  /* 0x000000b00300780c */ /* 0x040fe40003f04270 */
[C---:B------:R-:W-:Y:S01]  /*7fe0*/  ISETP.GT.AND P2, PT, R3.reuse, 0xb1, PT ;  /* 0x000000b10300780c */ /* 0x040fe20003f44270 */
[----:B------:R1:W-:Y:S01]  /*7ff0*/  @P5 STG.E desc[UR36][R4.64+0x2a0], R11 ;  /* 0x0002a00b04005986 */ /* 0x0003e2000c101924 */
[----:B------:R-:W-:Y:S01]  /*8000*/  ISETP.GT.AND P5, PT, R0, RZ, P0 ;  /* 0x000000ff0000720c */ /* 0x000fe200007a4270 */
[-C--:B0-----:R-:W-:Y:S01]  /*8010*/  FMUL R9, R110, R155.reuse ;  /* 0x0000009b6e097220 */ /* 0x081fe20000400000 */
[C---:B------:R-:W-:Y:S01]  /*8020*/  ISETP.GT.AND P0, PT, R0.reuse, 0x8, P0 ;  /* 0x000000080000780c */ /* 0x040fe20000704270 */
[----:B------:R-:W-:Y:S01]  /*8030*/  @P4 STG.E desc[UR36][R4.64+0x2a4], R109 ;  /* 0x0002a46d04004986 */ /* 0x000fe2000c101924 */
[C---:B------:R-:W-:Y:S02]  /*8040*/  ISETP.GT.AND P4, PT, R0.reuse, RZ, P2 ;  /* 0x000000ff0000720c */ /* 0x040fe40001784270 */
[----:B------:R-:W-:Y:S01]  /*8050*/  ISETP.GT.AND P2, PT, R0, 0x8, P2 ;  /* 0x000000080000780c */ /* 0x000fe20001744270 */
[----:B------:R0:W-:Y:S01]  /*8060*/  @P3 STG.E desc[UR36][R6.64+0x2a0], R9 ;  /* 0x0002a00906003986 */ /* 0x0001e2000c101924 */
[----:B------:R-:W-:Y:S01]  /*8070*/  ISETP.GT.AND P3, PT, R3, 0xb9, PT ;  /* 0x000000b90300780c */ /* 0x000fe20003f64270 */
[----:B-1----:R-:W-:-:S02]  /*8080*/  FMUL R11, R112, R155 ;  /* 0x0000009b700b7220 */ /* 0x002fc40000400000 */
[----:B------:R-:W-:Y:S01]  /*8090*/  @P1 STG.E desc[UR36][R6.64+0x2a4], R111 ;  /* 0x0002a46f06001986 */ /* 0x000fe2000c101924 */
[----:B------:R-:W-:-:S03]  /*80a0*/  ISETP.GT.AND P1, PT, R3, 0xb8, PT ;  /* 0x000000b80300780c */ /* 0x000fc60003f24270 */
[----:B------:R1:W-:Y:S01]  /*80b0*/  @P5 STG.E desc[UR36][R4.64+0x2c0], R11 ;  /* 0x0002c00b04005986 */ /* 0x0003e2000c101924 */
[----:B------:R-:W-:Y:S01]  /*80c0*/  ISETP.GT.AND P5, PT, R0, RZ, P1 ;  /* 0x000000ff0000720c */ /* 0x000fe20000fa4270 */
[-C--:B0-----:R-:W-:Y:S02]  /*80d0*/  FMUL R9, R114, R155.reuse ;  /* 0x0000009b72097220 */ /* 0x081fe40000400000 */
[----:B------:R-:W-:Y:S01]  /*80e0*/  @P4 STG.E desc[UR36][R4.64+0x2c4], R113 ;  /* 0x0002c47104004986 */ /* 0x000fe2000c101924 */
[C---:B------:R-:W-:Y:S02]  /*80f0*/  ISETP.GT.AND P4, PT, R0.reuse, RZ, P3 ;  /* 0x000000ff0000720c */ /* 0x040fe40001f84270 */
[C---:B------:R-:W-:Y:S01]  /*8100*/  ISETP.GT.AND P1, PT, R0.reuse, 0x8, P1 ;  /* 0x000000080000780c */ /* 0x040fe20000f24270 */
[----:B------:R0:W-:Y:S01]  /*8110*/  @P0 STG.E desc[UR36][R6.64+0x2c0], R9 ;  /* 0x0002c00906000986 */ /* 0x0001e2000c101924 */
[C---:B------:R-:W-:Y:S02]  /*8120*/  ISETP.GT.AND P0, PT, R3.reuse, 0xc0, PT ;  /* 0x000000c00300780c */ /* 0x040fe40003f04270 */
[----:B------:R-:W-:Y:S01]  /*8130*/  ISETP.GT.AND P3, PT, R0, 0x8, P3 ;  /* 0x000000080000780c */ /* 0x000fe20001f64270 */
[----:B-1----:R-:W-:Y:S01]  /*8140*/  FMUL R11, R116, R155 ;  /* 0x0000009b740b7220 */ /* 0x002fe20000400000 */
        /* <DEDUP_REMOVED lines=69> */
[----:B------:R-:W-:Y:S02]  /*85a0*/  ISETP.GT.AND P3, PT, R0, 0x8, P3 ;  /* 0x000000080000780c */ /* 0x000fe40001f64270 */
[C---:B------:R-:W-:Y:S01]  /*85b0*/  ISETP.GT.AND P0, PT, R3.reuse, 0xf0, PT ;  /* 0x000000f00300780c */ /* 0x040fe20003f04270 */
        /* <DEDUP_REMOVED lines=12> */
[-C--:B-1----:R-:W-:Y:S01]  /*8680*/  FMUL R11, R144, R155.reuse ;  /* 0x0000009b900b7220 */ /* 0x082fe20000400000 */
[----:B------:R-:W-:Y:S01]  /*8690*/  @P3 STG.E desc[UR36][R6.64+0x3a4], R143 ;  /* 0x0003a48f06003986 */ /* 0x000fe2000c101924 */
[----:B------:R-:W-:Y:S01]  /*86a0*/  ISETP.GT.AND P3, PT, R3, 0xf8, PT ;  /* 0x000000f80300780c */ /* 0x000fe20003f64270 */
[----:B------:R-:W-:-:S02]  /*86b0*/  FMUL R3, R146, R155 ;  /* 0x0000009b92037220 */ /* 0x000fc40000400000 */
[----:B------:R1:W-:Y:S01]  /*86c0*/  @P5 STG.E desc[UR36][R4.64+0x3c0], R11 ;  /* 0x0003c00b04005986 */ /* 0x0003e2000c101924 */
[C---:B------:R-:W-:Y:S02]  /*86d0*/  ISETP.GT.AND P5, PT, R0.reuse, RZ, P3 ;  /* 0x000000ff0000720c */ /* 0x040fe40001fa4270 */
[C---:B------:R-:W-:Y:S01]  /*86e0*/  ISETP.GT.AND P3, PT, R0.reuse, 0x8, P3 ;  /* 0x000000080000780c */ /* 0x040fe20001f64270 */
[----:B------:R-:W-:Y:S01]  /*86f0*/  @P4 STG.E desc[UR36][R4.64+0x3c4], R145 ;  /* 0x0003c49104004986 */ /* 0x000fe2000c101924 */
[----:B------:R-:W-:Y:S01]  /*8700*/  ISETP.GT.AND P4, PT, R0, RZ, P1 ;  /* 0x000000ff0000720c */ /* 0x000fe20000f84270 */
[-C--:B0-----:R-:W-:Y:S01]  /*8710*/  FMUL R9, R148, R155.reuse ;  /* 0x0000009b94097220 */ /* 0x081fe20000400000 */
[----:B------:R-:W-:Y:S01]  /*8720*/  ISETP.GT.AND P1, PT, R0, 0x8, P1 ;  /* 0x000000080000780c */ /* 0x000fe20000f24270 */
[----:B------:R-:W-:Y:S04]  /*8730*/  @P0 STG.E desc[UR36][R6.64+0x3c0], R3 ;  /* 0x0003c00306000986 */ /* 0x000fe8000c101924 */
[----:B------:R-:W-:Y:S01]  /*8740*/  @P2 STG.E desc[UR36][R6.64+0x3c4], R147 ;  /* 0x0003c49306002986 */ /* 0x000fe2000c101924 */
[----:B-1----:R-:W-:-:S03]  /*8750*/  FMUL R11, R150, R155 ;  /* 0x0000009b960b7220 */ /* 0x002fc60000400000 */
[----:B------:R-:W-:Y:S04]  /*8760*/  @P5 STG.E desc[UR36][R4.64+0x3e0], R9 ;  /* 0x0003e00904005986 */ /* 0x000fe8000c101924 */
[----:B------:R0:W-:Y:S02]  /*8770*/  @P4 STG.E desc[UR36][R4.64+0x3e4], R149 ;  /* 0x0003e49504004986 */ /* 0x0001e4000c101924 */
[----:B0-----:R-:W-:Y:S02]  /*8780*/  @P3 IMAD.MOV.U32 R4, RZ, RZ, R6 ;  /* 0x000000ffff043224 */ /* 0x001fe400078e0006 */
[----:B------:R-:W-:-:S05]  /*8790*/  @P3 IMAD.MOV.U32 R5, RZ, RZ, R7 ;  /* 0x000000ffff053224 */ /* 0x000fca00078e0007 */
[----:B------:R0:W-:Y:S04]  /*87a0*/  @P3 STG.E desc[UR36][R4.64+0x3e0], R11 ;  /* 0x0003e00b04003986 */ /* 0x0001e8000c101924 */
[----:B------:R0:W-:Y:S02]  /*87b0*/  @P1 STG.E desc[UR36][R6.64+0x3e4], R151 ;  /* 0x0003e49706001986 */ /* 0x0001e4000c101924 */
.L_x_286:
[----:B------:R-:W-:Y:S05]  /*87c0*/  BSYNC B0 ;  /* 0x0000000000007941 */ /* 0x000fea0003800000 */
.L_x_32:
[----:B------:R-:W-:Y:S01]  /*87d0*/  ULDC UR4, c[0x0][0xc] ;  /* 0x0000030000047ab9 */ /* 0x000fe20000000800 */
[----:B------:R-:W-:Y:S01]  /*87e0*/  ULDC UR5, c[0x0][0x10] ;  /* 0x0000040000057ab9 */ /* 0x000fe20000000800 */
[----:B0-----:R-:W0:Y:S01]  /*87f0*/  LDC R3, c[0x0][0x14] ;  /* 0x00000500ff037b82 */ /* 0x001e220000000800 */
[----:B------:R-:W-:Y:S01]  /*8800*/  UIMAD.WIDE.U32 UR4, UR4, UR5, URZ ;  /* 0x00000005040472a5 */ /* 0x000fe2000f8e003f */
[----:B------:R-:W-:Y:S01]  /*8810*/  PRMT R0, RZ, 0x7610, R0 ;  /* 0x00007610ff007816 */ /* 0x000fe20000000000 */
[----:B------:R-:W-:Y:S02]  /*8820*/  IMAD.MOV.U32 R153, RZ, RZ, -0x1 ;  /* 0xffffffffff997424 */ /* 0x000fe400078e00ff */
[----:B------:R-:W-:Y:S02]  /*8830*/  IMAD.MOV.U32 R23, RZ, RZ, -0x1 ;  /* 0xffffffffff177424 */ /* 0x000fe400078e00ff */
[----:B0-----:R-:W-:-:S04]  /*8840*/  IMAD.WIDE.U32 R16, R3, UR4, R16 ;  /* 0x0000000403107c25 */ /* 0x001fc8000f8e0010 */
[----:B------:R-:W-:Y:S01]  /*8850*/  IMAD R3, R3, UR5, RZ ;  /* 0x0000000503037c24 */ /* 0x000fe2000f8e02ff */
[----:B------:R-:W-:Y:S02]  /*8860*/  ULDC.64 UR4, c[0x0][0x650] ;  /* 0x0001940000047ab9 */ /* 0x000fe40000000a00 */
[----:B------:R-:W-:Y:S01]  /*8870*/  ISETP.GE.U32.AND P0, PT, R16, UR4, PT ;  /* 0x0000000410007c0c */ /* 0x000fe2000bf06070 */
[----:B------:R-:W-:-:S05]  /*8880*/  IMAD.IADD R17, R17, 0x1, R3 ;  /* 0x0000000111117824 */ /* 0x000fca00078e0203 */
[----:B------:R-:W-:-:S13]  /*8890*/  ISETP.GE.U32.AND.EX P0, PT, R17, UR5, PT, P0 ;  /* 0x0000000511007c0c */ /* 0x000fda000bf06100 */
[----:B------:R-:W-:Y:S05]  /*88a0*/  @P0 BRA `(.L_x_287) ;  /* 0x0000000400640947 */ /* 0x000fea0003800000 */
[----:B------:R-:W0:Y:S01]  /*88b0*/  S2R R12, SR_CTAID.X ;  /* 0x00000000000c7919 */ /* 0x000e220000002500 */
[----:B---3--:R-:W3:Y:S01]  /*88c0*/  LDC.64 R10, c[0x0][0x628] ;  /* 0x00018a00ff0a7b82 */ /* 0x008ee20000000a00 */
[----:B------:R-:W-:Y:S01]  /*88d0*/  ULDC UR4, c[0x0][0x150] ;  /* 0x0000540000047ab9 */ /* 0x000fe20000000800 */
[----:B-12-4-:R-:W-:Y:S01]  /*88e0*/  IMAD.MOV.U32 R8, RZ, RZ, R16 ;  /* 0x000000ffff087224 */ /* 0x016fe200078e0010 */
[----:B------:R-:W1:Y:S01]  /*88f0*/  S2R R24, SR_CTAID.Y ;  /* 0x0000000000187919 */ /* 0x000e620000002600 */
[----:B------:R-:W-:-:S04]  /*8900*/  IMAD.MOV.U32 R9, RZ, RZ, R17 ;  /* 0x000000ffff097224 */ /* 0x000fc800078e0011 */
[----:B------:R-:W2:Y:S08]  /*8910*/  LDC R21, c[0x0][0x144] ;  /* 0x00005100ff157b82 */ /* 0x000eb00000000800 */
[----:B------:R-:W4:Y:S08]  /*8920*/  LDC R0, c[0x0][0x630] ;  /* 0x00018c00ff007b82 */ /* 0x000f300000000800 */
[----:B------:R-:W1:Y:S01]  /*8930*/  LDC.64 R14, c[0x0][0x620] ;  /* 0x00018800ff0e7b82 */ /* 0x000e620000000a00 */
[----:B---3--:R-:W-:-:S04]  /*8940*/  ISETP.NE.U32.AND P0, PT, R10, RZ, PT ;  /* 0x000000ff0a00720c */ /* 0x008fc80003f05070 */
[----:B------:R-:W-:Y:S02]  /*8950*/  ISETP.NE.AND.EX P0, PT, R11, RZ, PT, P0 ;  /* 0x000000ff0b00720c */ /* 0x000fe40003f05300 */
[----:B0-----:R-:W-:-:S05]  /*8960*/  I2FP.F32.U32 R3, R12 ;  /* 0x0000000c00037245 */ /* 0x001fca0000201000 */
[----:B------:R-:W-:-:S04]  /*8970*/  FMUL R3, R3, UR4 ;  /* 0x0000000403037c20 */ /* 0x000fc80008400000 */
[----:B------:R0:W3:Y:S02]  /*8980*/  F2I.U32.TRUNC.NTZ R20, R3 ;  /* 0x0000000300147305 */ /* 0x0000e4000020f000 */
[----:B--2-4-:R-:W-:Y:S05]  /*8990*/  @!P0 BRA `(.L_x_288) ;  /* 0x0000000000288947 */ /* 0x014fea0003800000 */
[----:B0-----:R-:W0:Y:S02]  /*89a0*/  LDC R3, c[0x0][0x634] ;  /* 0x00018d00ff037b82 */ /* 0x001e240000000800 */
        /* <DEDUP_REMOVED lines=9> */
.L_x_288:
[----:B------:R-:W2:Y:S01]  /*8a40*/  LDC.64 R28, c[0x0][0x640] ;  /* 0x00019000ff1c7b82 */ /* 0x000ea20000000a00 */
[-CC-:B------:R-:W-:Y:S01]  /*8a50*/  SHF.R.U64 R23, R8, R0.reuse, R9.reuse ;  /* 0x0000000008177219 */ /* 0x180fe20000001209 */
[----:B---3--:R-:W-:Y:S01]  /*8a60*/  IMAD.MOV R20, RZ, RZ, -R20 ;  /* 0x000000ffff147224 */ /* 0x008fe200078e0a14 */
[----:B------:R-:W-:Y:S01]  /*8a70*/  SHF.R.U32.HI R0, RZ, R0, R9 ;  /* 0x00000000ff007219 */ /* 0x000fe20000011609 */
[----:B------:R-:W-:Y:S01]  /*8a80*/  ULDC UR4, c[0x0][0x154] ;  /* 0x0000550000047ab9 */ /* 0x000fe20000000800 */
[----:B0-----:R-:W-:Y:S01]  /*8a90*/  IADD3 R3, P0, RZ, -R23, RZ ;  /* 0x80000017ff037210 */ /* 0x001fe20007f1e0ff */
[----:B------:R-:W-:Y:S02]  /*8aa0*/  IMAD R21, R21, R20, R12 ;  /* 0x0000001415157224 */ /* 0x000fe400078e020c */
[----:B------:R-:W0:Y:S01]  /*8ab0*/  LDC R6, c[0x0][0x618] ;  /* 0x00018600ff067b82 */ /* 0x000e220000000800 */
[----:B------:R-:W-:Y:S02]  /*8ac0*/  IMAD.MOV.U32 R7, RZ, RZ, 0x1 ;  /* 0x00000001ff077424 */ /* 0x000fe400078e00ff */
[----:B------:R-:W-:-:S04]  /*8ad0*/  IMAD.X R5, RZ, RZ, ~R0, P0 ;  /* 0x000000ffff057224 */ /* 0x000fc800000e0e00 */
[-C--:B-1----:R-:W-:Y:S01]  /*8ae0*/  IMAD R0, R5, R14.reuse, RZ ;  /* 0x0000000e05007224 */ /* 0x082fe200078e02ff */
[----:B------:R-:W1:Y:S01]  /*8af0*/  LDC R8, c[0x0][0x608] ;  /* 0x00018200ff087b82 */ /* 0x000e620000000800 */
[----:B------:R-:W-:-:S04]  /*8b00*/  IMAD.WIDE.U32 R4, R3, R14, R16 ;  /* 0x0000000e03047225 */ /* 0x000fc800078e0010 */
[----:B------:R-:W-:Y:S01]  /*8b10*/  IMAD R3, R3, R15, R0 ;  /* 0x0000000f03037224 */ /* 0x000fe200078e0200 */
[----:B------:R-:W-:Y:S02]  /*8b20*/  I2FP.F32.U32 R0, R24 ;  /* 0x0000001800007245 */ /* 0x000fe40000201000 */
[----:B------:R-:W3:Y:S01]  /*8b30*/  LDC R26, c[0x0][0x658] ;  /* 0x00019600ff1a7b82 */ /* 0x000ee20000000800 */
[----:B------:R-:W-:Y:S01]  /*8b40*/  IMAD.IADD R3, R5, 0x1, R3 ;  /* 0x0000000105037824 */ /* 0x000fe200078e0203 */
[----:B--2---:R-:W-:Y:S01]  /*8b50*/  ISETP.NE.U32.AND P0, PT, R28, RZ, PT ;  /* 0x000000ff1c00720c */ /* 0x004fe20003f05070 */
[----:B------:R-:W-:Y:S01]  /*8b60*/  FMUL R0, R0, UR4 ;  /* 0x0000000400007c20 */ /* 0x000fe20008400000 */
[----:B------:R-:W-:Y:S02]  /*8b70*/  IMAD.MOV.U32 R5, RZ, RZ, -0x1 ;  /* 0xffffffffff057424 */ /* 0x000fe400078e00ff */
[----:B------:R-:W-:Y:S01]  /*8b80*/  ISETP.NE.AND.EX P0, PT, R29, RZ, PT, P0 ;  /* 0x000000ff1d00720c */ /* 0x000fe20003f05300 */
[----:B------:R2:W4:Y:S01]  /*8b90*/  F2I.U32.TRUNC.NTZ R13, R0 ;  /* 0x00000000000d7305 */ /* 0x000522000020f000 */
[----:B------:R-:W2:Y:S01]  /*8ba0*/  LDC R15, c[0x0][0x148] ;  /* 0x00005200ff0f7b82 */ /* 0x000ea20000000800 */
[----:B0-----:R-:W-:-:S02]  /*8bb0*/  SHF.R.U64 R12, R4, R6, R3 ;  /* 0x00000006040c7219 */ /* 0x001fc40000001203 */
[----:B------:R-:W-:-:S05]  /*8bc0*/  SHF.R.U32.HI R3, RZ, R6, R3 ;  /* 0x00000006ff037219 */ /* 0x000fca0000011603 */
[----:B------:R-:W0:Y:S01]  /*8bd0*/  LDC R20, c[0x0][0x600] ;  /* 0x00018000ff147b82 */ /* 0x000e220000000800 */
[-CC-:B-1----:R-:W-:Y:S02]  /*8be0*/  SHF.R.U64 R10, R12, R8.reuse, R3.reuse ;  /* 0x000000080c0a7219 */ /* 0x182fe40000001203 */
[----:B------:R-:W-:-:S05]  /*8bf0*/  SHF.R.U32.HI R3, RZ, R8, R3 ;  /* 0x00000008ff037219 */ /* 0x000fca0000011603 */
[----:B------:R-:W1:Y:S01]  /*8c00*/  LDC R27, c[0x0][0x648] ;  /* 0x00019200ff1b7b82 */ /* 0x000e620000000800 */
[-C--:B---3--:R-:W-:Y:S02]  /*8c10*/  SHF.L.U32 R4, R5, R26.reuse, RZ ;  /* 0x0000001a05047219 */ /* 0x088fe400000006ff */
[--C-:B------:R-:W-:Y:S02]  /*8c20*/  SHF.R.U64 R14, R10, R26, R3.reuse ;  /* 0x0000001a0a0e7219 */ /* 0x100fe40000001203 */
[----:B------:R-:W-:Y:S02]  /*8c30*/  LOP3.LUT R25, RZ, R4, RZ, 0x33, !PT ;  /* 0x00000004ff197212 */ /* 0x000fe400078e33ff */
[-C--:B------:R-:W-:Y:S01]  /*8c40*/  SHF.R.U32.HI R5, RZ, R26.reuse, R3 ;  /* 0x0000001aff057219 */ /* 0x080fe20000011603 */
[----:B------:R-:W3:Y:S01]  /*8c50*/  LDC R30, c[0x0][0x638] ;  /* 0x00018e00ff1e7b82 */ /* 0x000ee20000000800 */
[----:B------:R-:W-:Y:S01]  /*8c60*/  SHF.L.U32 R154, R7, R26, RZ ;  /* 0x0000001a079a7219 */ /* 0x000fe200000006ff */
[----:B------:R-:W-:-:S06]  /*8c70*/  IMAD.MOV.U32 R4, RZ, RZ, R14 ;  /* 0x000000ffff047224 */ /* 0x000fcc00078e000e */
[----:B------:R-:W0:Y:S01]  /*8c80*/  LDC R31, c[0x0][0x610] ;  /* 0x00018400ff1f7b82 */ /* 0x000e220000000800 */
[----:B----4-:R-:W-:Y:S05]  /*8c90*/  @!P0 BRA `(.L_x_289) ;  /* 0x0000000000288947 */ /* 0x010fea0003800000 */
        /* <DEDUP_REMOVED lines=10> */
.L_x_289:
[----:B------:R-:W-:Y:S01]  /*8d40*/  ISETP.NE.AND P0, PT, R2, 0x1, PT ;  /* 0x000000010200780c */ /* 0x000fe20003f05270 */
[----:B0-----:R-:W-:Y:S01]  /*8d50*/  VIADD R7, R20, 0xffffffff ;  /* 0xffffffff14077836 */ /* 0x001fe20000000000 */
[----:B-12---:R-:W-:Y:S01]  /*8d60*/  SHF.R.U64 R0, R4, R27, R5 ;  /* 0x0000001b04007219 */ /* 0x006fe20000001205 */
[----:B------:R-:W-:Y:S01]  /*8d70*/  IMAD.MOV R13, RZ, RZ, -R13 ;  /* 0x000000ffff0d7224 */ /* 0x000fe200078e0a0d */
[----:B------:R-:W-:Y:S01]  /*8d80*/  LOP3.LUT R5, R10, R25, RZ, 0xc0, !PT ;  /* 0x000000190a057212 */ /* 0x000fe200078ec0ff */
[----:B------:R-:W-:Y:S02]  /*8d90*/  IMAD.MOV.U32 R4, RZ, RZ, 0x1 ;  /* 0x00000001ff047424 */ /* 0x000fe400078e00ff */
[----:B------:R-:W-:Y:S02]  /*8da0*/  IMAD.MOV R3, RZ, RZ, -R0 ;  /* 0x000000ffff037224 */ /* 0x000fe400078e0a00 */
[----:B------:R-:W-:Y:S01]  /*8db0*/  IMAD R154, R154, R0, R5 ;  /* 0x000000009a9a7224 */ /* 0x000fe200078e0205 */
[----:B------:R-:W-:Y:S01]  /*8dc0*/  LOP3.LUT R5, R12, R7, RZ, 0xc0, !PT ;  /* 0x000000070c057212 */ /* 0x000fe200078ec0ff */
[----:B---3--:R-:W-:-:S02]  /*8dd0*/  IMAD R0, R3, R30, R14 ;  /* 0x0000001e03007224 */ /* 0x008fc400078e020e */
[----:B------:R-:W-:Y:S02]  /*8de0*/  @P0 IMAD R21, R15, R13, R24 ;  /* 0x0000000d0f150224 */ /* 0x000fe400078e0218 */
[----:B------:R-:W-:Y:S01]  /*8df0*/  IMAD R3, R0, R20, R5 ;  /* 0x0000001400037224 */ /* 0x000fe200078e0205 */
[----:B------:R-:W-:Y:S01]  /*8e00*/  PRMT R0, R4, 0x7610, R0 ;  /* 0x0000761004007816 */ /* 0x000fe20000000000 */
[----:B------:R-:W-:-:S05]  /*8e10*/  IMAD R154, R154, R31, R21 ;  /* 0x0000001f9a9a7224 */ /* 0x000fca00078e0215 */
[----:B------:R-:W-:Y:S02]  /*8e20*/  SEL R153, R3, R154, !P0 ;  /* 0x0000009a03997207 */ /* 0x000fe40004000000 */
[----:B------:R-:W-:-:S07]  /*8e30*/  SEL R154, R154, R3, !P0 ;  /* 0x000000039a9a7207 */ /* 0x000fce0004000000 */
.L_x_287:
[----:B------:R-:W-:-:S13]  /*8e40*/  LOP3.LUT P0, RZ, R0, 0xff, RZ, 0xc0, !PT ;  /* 0x000000ff00ff7812 */ /* 0x000fda000780c0ff */
[----:B------:R-:W-:Y:S05]  /*8e50*/  @P0 BRA `(.L_x_290) ;  /* 0xffffff8000d80947 */ /* 0x000fea000383ffff */
[----:B------:R-:W-:Y:S05]  /*8e60*/  EXIT ;  /* 0x000000000000794d */ /* 0x000fea0003800000 */
.L_x_7:
[----:B0-----:R-:W-:Y:S01]  /*8e70*/  ULDC.64 UR4, c[0x0][0x650] ;  /* 0x0001940000047ab9 */ /* 0x001fe20000000a00 */
        /* <DEDUP_REMOVED lines=25> */
.L_x_292:
[----:B------:R-:W0:Y:S01]  /*9010*/  LDC.64 R28, c[0x0][0x640] ;  /* 0x00019000ff1c7b82 */ /* 0x000e220000000a00 */
[-CC-:B------:R-:W-:Y:S01]  /*9020*/  SHF.R.U64 R21, R12, R6.reuse, R13.reuse ;  /* 0x000000060c157219 */ /* 0x180fe2000000120d */
[----:B------:R-:W-:Y:S01]  /*9030*/  IMAD.MOV.U32 R30, RZ, RZ, 0x1 ;  /* 0x00000001ff1e7424 */ /* 0x000fe200078e00ff */
[----:B------:R-:W-:Y:S02]  /*9040*/  SHF.R.U32.HI R6, RZ, R6, R13 ;  /* 0x00000006ff067219 */ /* 0x000fe4000001160d */
        /* <DEDUP_REMOVED lines=8> */
[----:B------:R-:W-:Y:S01]  /*90d0*/  IMAD.IADD R9, R9, 0x1, R11 ;  /* 0x0000000109097824 */ /* 0x000fe200078e020b */
[----:B0-----:R-:W-:-:S04]  /*90e0*/  ISETP.NE.U32.AND P0, PT, R28, RZ, PT ;  /* 0x000000ff1c00720c */ /* 0x001fc80003f05070 */
[----:B------:R-:W-:Y:S02]  /*90f0*/  ISETP.NE.AND.EX P0, PT, R29, RZ, PT, P0 ;  /* 0x000000ff1d00720c */ /* 0x000fe40003f05300 */
[----:B------:R-:W0:Y:S01]  /*9100*/  LDC R22, c[0x0][0x600] ;  /* 0x00018000ff167b82 */ /* 0x000e220000000800 */
[-CC-:B-1----:R-:W-:Y:S01]  /*9110*/  SHF.R.U64 R14, R8, R10.reuse, R9.reuse ;  /* 0x0000000a080e7219 */ /* 0x182fe20000001209 */
[----:B------:R-:W-:Y:S01]  /*9120*/  IMAD.MOV.U32 R8, RZ, RZ, -0x1 ;  /* 0xffffffffff087424 */ /* 0x000fe200078e00ff */
[----:B------:R-:W-:-:S05]  /*9130*/  SHF.R.U32.HI R9, RZ, R10, R9 ;  /* 0x0000000aff097219 */ /* 0x000fca0000011609 */
[----:B------:R-:W1:Y:S01]  /*9140*/  LDC R24, c[0x0][0x648] ;  /* 0x00019200ff187b82 */ /* 0x000e620000000800 */
[-CC-:B--2---:R-:W-:Y:S02]  /*9150*/  SHF.R.U64 R23, R14, R12.reuse, R9.reuse ;  /* 0x0000000c0e177219 */ /* 0x184fe40000001209 */
[----:B------:R-:W-:-:S05]  /*9160*/  SHF.R.U32.HI R6, RZ, R12, R9 ;  /* 0x0000000cff067219 */ /* 0x000fca0000011609 */
[----:B------:R-:W2:Y:S01]  /*9170*/  LDC R26, c[0x0][0x638] ;  /* 0x00018e00ff1a7b82 */ /* 0x000ea20000000800 */
[-C--:B---3--:R-:W-:Y:S02]  /*9180*/  SHF.L.U32 R8, R8, R27.reuse, RZ ;  /* 0x0000001b08087219 */ /* 0x088fe400000006ff */
[-CC-:B------:R-:W-:Y:S02]  /*9190*/  SHF.R.U64 R25, R23, R27.reuse, R6.reuse ;  /* 0x0000001b17197219 */ /* 0x180fe40000001206 */
[----:B------:R-:W-:Y:S02]  /*91a0*/  LOP3.LUT R32, RZ, R8, RZ, 0x33, !PT ;  /* 0x00000008ff207212 */ /* 0x000fe400078e33ff */
[----:B------:R-:W-:Y:S01]  /*91b0*/  SHF.R.U32.HI R9, RZ, R27, R6 ;  /* 0x0000001bff097219 */ /* 0x000fe20000011606 */
[----:B------:R-:W3:Y:S01]  /*91c0*/  LDC R31, c[0x0][0x610] ;  /* 0x00018400ff1f7b82 */ /* 0x000ee20000000800 */
[----:B------:R-:W-:Y:S01]  /*91d0*/  IMAD.MOV.U32 R8, RZ, RZ, R25 ;  /* 0x000000ffff087224 */ /* 0x000fe200078e0019 */
[----:B------:R-:W-:Y:S06]  /*91e0*/  @!P0 BRA `(.L_x_293) ;  /* 0x0000000000288947 */ /* 0x000fec0003800000 */
        /* <DEDUP_REMOVED lines=10> */
.L_x_293:
[----:B------:R-:W-:Y:S01]  /*9290*/  ISETP.NE.AND P0, PT, R2, 0x1, PT ;  /* 0x000000010200780c */ /* 0x000fe20003f05270 */
[----:B------:R-:W-:Y:S01]  /*92a0*/  IMAD.MOV.U32 R13, RZ, RZ, R21 ;  /* 0x000000ffff0d7224 */ /* 0x000fe200078e0015 */
[----:B-1----:R-:W-:Y:S01]  /*92b0*/  SHF.R.U64 R6, R8, R24, R9 ;  /* 0x0000001808067219 */ /* 0x002fe20000001209 */
[----:B0-----:R-:W-:Y:S01]  /*92c0*/  VIADD R9, R22, 0xffffffff ;  /* 0xffffffff16097836 */ /* 0x001fe20000000000 */
[----:B------:R-:W-:Y:S02]  /*92d0*/  SHF.L.U32 R30, R30, R27, RZ ;  /* 0x0000001b1e1e7219 */ /* 0x000fe400000006ff */
[----:B------:R-:W-:Y:S01]  /*92e0*/  LOP3.LUT R5, R23, R32, RZ, 0xc0, !PT ;  /* 0x0000002017057212 */ /* 0x000fe200078ec0ff */
[----:B------:R-:W-:-:S04]  /*92f0*/  IMAD.MOV R8, RZ, RZ, -R6 ;  /* 0x000000ffff087224 */ /* 0x000fc800078e0a06 */
[----:B------:R-:W-:Y:S01]  /*9300*/  IMAD R6, R30, R6, R5 ;  /* 0x000000061e067224 */ /* 0x000fe200078e0205 */
[----:B------:R-:W-:Y:S01]  /*9310*/  LOP3.LUT R5, R14, R9, RZ, 0xc0, !PT ;  /* 0x000000090e057212 */ /* 0x000fe200078ec0ff */
[----:B------:R-:W-:Y:S02]  /*9320*/  @P0 IMAD R3, R7, R20, R4 ;  /* 0x0000001407030224 */ /* 0x000fe400078e0204 */
[----:B--2---:R-:W-:Y:S02]  /*9330*/  IMAD R4, R8, R26, R25 ;  /* 0x0000001a08047224 */ /* 0x004fe400078e0219 */
[----:B---3--:R-:W-:Y:S02]  /*9340*/  IMAD R3, R6, R31, R3 ;  /* 0x0000001f06037224 */ /* 0x008fe400078e0203 */
[----:B------:R-:W-:Y:S02]  /*9350*/  IMAD R4, R4, R22, R5 ;  /* 0x0000001604047224 */ /* 0x000fe400078e0205 */
[----:B------:R-:W-:-:S03]  /*9360*/  IMAD.MOV.U32 R8, RZ, RZ, 0x1 ;  /* 0x00000001ff087424 */ /* 0x000fc600078e00ff */
[----:B------:R-:W-:Y:S02]  /*9370*/  SEL R6, R4, R3, !P0 ;  /* 0x0000000304067207 */ /* 0x000fe40004000000 */
[----:B------:R-:W-:-:S07]  /*9380*/  SEL R12, R3, R4, !P0 ;  /* 0x00000004030c7207 */ /* 0x000fce0004000000 */
.L_x_291:
[----:B------:R-:W-:-:S08]  /*9390*/  NOP ;  /* 0x0000000000007918 */ /* 0x000fd00000000000 */
[----:B------:R-:W0:-:S00]  /*93a0*/  USETMAXREG.DEALLOC.CTAPOOL 0x28 ;  /* 0x00000028000079c8 */ /* 0x000e0000080e0500 */
[----:B0-----:R-:W-:-:S13]  /*93b0*/  ISETP.NE.AND P0, PT, R0, RZ, PT ;  /* 0x000000ff0000720c */ /* 0x001fda0003f05270 */
[----:B------:R-:W-:Y:S05]  /*93c0*/  @P0 EXIT ;  /* 0x000000000000094d */ /* 0x000fea0003800000 */
[----:B------:R-:W-:Y:S01]  /*93d0*/  LOP3.LUT P0, RZ, R8, 0xff, RZ, 0xc0, !PT ;  /* 0x000000ff08ff7812 */ /* 0x000fe2000780c0ff */
[----:B------:R-:W-:Y:S02]  /*93e0*/  IMAD.MOV.U32 R10, RZ, RZ, 0x1 ;  /* 0x00000001ff0a7424 */ /* 0x000fe400078e00ff */
[----:B------:R-:W-:-:S10]  /*93f0*/  IMAD.MOV.U32 R9, RZ, RZ, RZ ;  /* 0x000000ffff097224 */ /* 0x000fd400078e00ff */
[----:B------:R-:W-:Y:S05]  /*9400*/  @!P0 BRA `(.L_x_294) ;  /* 0x0000000c00b48947 */ /* 0x000fea0003800000 */
[----:B------:R-:W0:Y:S01]  /*9410*/  LDC R0, c[0x0][0x28c] ;  /* 0x0000a300ff007b82 */ /* 0x000e220000000800 */
[----:B------:R-:W-:Y:S01]  /*9420*/  ULDC UR5, c[0x0][0x658] ;  /* 0x0001960000057ab9 */ /* 0x000fe20000000800 */
[----:B------:R-:W-:Y:S01]  /*9430*/  UMOV UR11, 0xffffffff ;  /* 0xffffffff000b7882 */ /* 0x000fe20000000000 */
[----:B------:R-:W-:Y:S01]  /*9440*/  UMOV UR14, 0x1 ;  /* 0x00000001000e7882 */ /* 0x000fe20000000000 */
[----:B------:R-:W-:Y:S01]  /*9450*/  USHF.L.U32 UR11, UR11, UR5, URZ ;  /* 0x000000050b0b7299 */ /* 0x000fe2000800063f */
[----:B------:R-:W-:Y:S01]  /*9460*/  BSSY B0, `(.L_x_294) ;  /* 0x00000e7000007945 */ /* 0x000fe20003800000 */
[----:B------:R-:W-:Y:S01]  /*9470*/  ULDC UR9, c[0x0][0xc] ;  /* 0x0000030000097ab9 */ /* 0x000fe20000000800 */
[----:B------:R-:W-:Y:S01]  /*9480*/  ULDC UR12, c[0x0][0x10] ;  /* 0x00000400000c7ab9 */ /* 0x000fe20000000800 */
[----:B------:R-:W1:Y:S01]  /*9490*/  S2UR UR8, SR_CgaCtaId ;  /* 0x00000000000879c3 */ /* 0x000e620000008800 */
[----:B------:R-:W-:Y:S01]  /*94a0*/  ULOP3.LUT UR13, URZ, UR11, URZ, 0x33, !UPT ;  /* 0x0000000b3f0d7292 */ /* 0x000fe2000f8e333f */
[----:B------:R-:W-:Y:S01]  /*94b0*/  LOP3.LUT R11, R19, 0x2, RZ, 0xfc, !PT ;  /* 0x00000002130b7812 */ /* 0x000fe200078efcff */
[----:B------:R-:W-:Y:S01]  /*94c0*/  IMAD.MOV.U32 R10, RZ, RZ, 0x1 ;  /* 0x00000001ff0a7424 */ /* 0x000fe200078e00ff */
[----:B------:R-:W-:Y:S01]  /*94d0*/  ULDC UR4, c[0x0][0x600] ;  /* 0x0001800000047ab9 */ /* 0x000fe20000000800 */
[----:B------:R-:W-:Y:S01]  /*94e0*/  IMAD.MOV.U32 R9, RZ, RZ, RZ ;  /* 0x000000ffff097224 */ /* 0x000fe200078e00ff */
[----:B------:R-:W-:Y:S01]  /*94f0*/  UMOV UR30, 0x55 ;  /* 0x00000055001e7882 */ /* 0x000fe20000000000 */
[----:B------:R-:W-:-:S02]  /*9500*/  UIADD3 UR4, UR4, -0x1, URZ ;  /* 0xffffffff04047890 */ /* 0x000fc4000fffe03f */
[----:B------:R-:W-:Y:S01]  /*9510*/  USHF.L.U32 UR5, UR14, UR5, URZ ;  /* 0x000000050e057299 */ /* 0x000fe2000800063f */
[----:B------:R-:W-:Y:S01]  /*9520*/  ULDC.64 UR40, c[0x0][0x198] ;  /* 0x0000660000287ab9 */ /* 0x000fe20000000a00 */
[----:B0-----:R-:W-:-:S05]  /*9530*/  VIADD R0, R0, 0x3f ;  /* 0x0000003f00007836 */ /* 0x001fca0000000000 */
[----:B------:R-:W-:Y:S01]  /*9540*/  SHF.R.S32.HI R3, RZ, 0x1f, R0 ;  /* 0x0000001fff037819 */ /* 0x000fe20000011400 */
[----:B-1----:R-:W-:-:S03]  /*9550*/  ULOP3.LUT UR10, UR8, 0x1, URZ, 0xc0, !UPT ;  /* 0x00000001080a7892 */ /* 0x002fc6000f8ec03f */
[----:B------:R-:W-:Y:S01]  /*9560*/  LEA.HI R3, R3, R0, RZ, 0x6 ;  /* 0x0000000003037211 */ /* 0x000fe200078f30ff */
[----:B------:R-:W-:Y:S01]  /*9570*/  USHF.R.U32.HI UR37, URZ, 0x1, UR8 ;  /* 0x000000013f257899 */ /* 0x000fe20008011608 */
[----:B------:R-:W-:Y:S01]  /*9580*/  IMAD.MOV.U32 R0, RZ, RZ, 0x1 ;  /* 0x00000001ff007424 */ /* 0x000fe200078e00ff */
[----:B------:R-:W-:Y:S01]  /*9590*/  USHF.L.U32 UR6, UR8, 0x7, URZ ;  /* 0x0000000708067899 */ /* 0x000fe2000800063f */
[--C-:B------:R-:W-:Y:S01]  /*95a0*/  SHF.R.S32.HI R8, RZ, 0x6, R3.reuse ;  /* 0x00000006ff087819 */ /* 0x100fe20000011403 */
[----:B------:R-:W-:Y:S02]  /*95b0*/  USHF.L.U32 UR7, UR8, 0xc, URZ ;  /* 0x0000000c08077899 */ /* 0x000fe4000800063f */
[----:B------:R-:W-:Y:S01]  /*95c0*/  ULOP3.LUT UR8, UR8, 0xfffffffe, URZ, 0xc0, !UPT ;  /* 0xfffffffe08087892 */ /* 0x000fe2000f8ec03f */
[----:B------:R-:W-:Y:S01]  /*95d0*/  PRMT R3, R0, 0x7610, R3 ;  /* 0x0000761000037816 */ /* 0x000fe20000000003 */
[----:B------:R-:W-:Y:S01]  /*95e0*/  UISETP.GT.U32.AND UP0, UPT, UR10, 0xffff, UPT ;  /* 0x0000ffff0a00788c */ /* 0x000fe2000bf04070 */
[----:B------:R-:W-:Y:S01]  /*95f0*/  VIADD R0, R8, 0x1 ;  /* 0x0000000108007836 */ /* 0x000fe20000000000 */
[----:B------:R-:W-:-:S02]  /*9600*/  USHF.L.U32 UR21, UR14, UR8, URZ ;  /* 0x000000080e157299 */ /* 0x000fc4000800063f */
[----:B------:R-:W-:Y:S02]  /*9610*/  ULOP3.LUT UR11, UR8, 0x1, URZ, 0xfc, !UPT ;  /* 0x00000001080b7892 */ /* 0x000fe4000f8efc3f */
[----:B------:R-:W-:Y:S02]  /*9620*/  UIMAD.WIDE.U32 UR8, UR9, UR12, URZ ;  /* 0x0000000c090872a5 */ /* 0x000fe4000f8e003f */
[----:B------:R-:W-:Y:S01]  /*9630*/  USEL UR10, UR10, 0xffff, !UP0 ;  /* 0x0000ffff0a0a7887 */ /* 0x000fe2000c000000 */
[----:B------:R-:W-:Y:S01]  /*9640*/  ULDC UR12, c[0x0][0x14] ;  /* 0x00000500000c7ab9 */ /* 0x000fe20000000800 */
[----:B------:R-:W-:Y:S02]  /*9650*/  USHF.L.U32 UR11, UR14, UR11, URZ ;  /* 0x0000000b0e0b7299 */ /* 0x000fe4000800063f */
[----:B------:R-:W-:Y:S02]  /*9660*/  UIMAD.WIDE.U32 UR38, UR8, UR12, URZ ;  /* 0x0000000c082672a5 */ /* 0x000fe4000f8e003f */
[----:B------:R-:W-:-:S02]  /*9670*/  UIMAD UR29, UR9, UR12, URZ ;  /* 0x0000000c091d72a4 */ /* 0x000fc4000f8e023f */
[----:B------:R-:W-:Y:S02]  /*9680*/  ULOP3.LUT UR10, UR10, 0xffff, URZ, 0xc0, !UPT ;  /* 0x0000ffff0a0a7892 */ /* 0x000fe4000f8ec03f */
[----:B------:R-:W-:Y:S02]  /*9690*/  ULOP3.LUT UR6, UR6, 0x80, URZ, 0xc0, !UPT ;  /* 0x0000008006067892 */ /* 0x000fe4000f8ec03f */
[----:B------:R-:W-:Y:S02]  /*96a0*/  ULOP3.LUT UR7, UR7, 0x1000, URZ, 0xc0, !UPT ;  /* 0x0000100007077892 */ /* 0x000fe4000f8ec03f */
[----:B------:R-:W-:Y:S02]  /*96b0*/  ULOP3.LUT UR21, UR21, UR11, URZ, 0xfc, !UPT ;  /* 0x0000000b15157292 */ /* 0x000fe4000f8efc3f */
[----:B------:R-:W-:Y:S02]  /*96c0*/  UIADD3 UR29, UR39, UR29, URZ ;  /* 0x0000001d271d7290 */ /* 0x000fe4000fffe03f */
[----:B------:R-:W-:-:S12]  /*96d0*/  USHF.L.U32 UR30, UR30, UR10, URZ ;  /* 0x0000000a1e1e7299 */ /* 0x000fd8000800063f */
.L_x_305:
[----:B------:R-:W-:-:S03]  /*96e0*/  UMOV UR8, 0xffffffff ;  /* 0xffffffff00087882 */ /* 0x000fc60000000000 */
[----:B------:R-:W-:Y:S05]  /*96f0*/  BRA.DIV UR8, `(.L_x_295) ;  /* 0x0000000e08987947 */ /* 0x000fea000b800000 */
[----:B------:R-:W-:-:S13]  /*9700*/  ELECT P6, URZ, PT ;  /* 0x00000000003f782f */ /* 0x000fda00038c0000 */
.L_x_314:
[----:B------:R-:W0:Y:S01]  /*9710*/  LDC R4, c[0x0][0x28c] ;  /* 0x0000a300ff047b82 */ /* 0x000e220000000800 */
[----:B------:R-:W-:Y:S01]  /*9720*/  BSSY B1, `(.L_x_296) ;  /* 0x0000048000017945 */ /* 0x000fe20003800000 */
[----:B0-----:R-:W-:-:S13]  /*9730*/  ISETP.LT.OR P6, PT, R4, 0x1, !P6 ;  /* 0x000000010400780c */ /* 0x001fda00077c1670 */
[----:B------:R-:W-:Y:S05]  /*9740*/  @P6 BRA `(.L_x_297) ;  /* 0x0000000400146947 */ /* 0x000fea0003800000 */
[----:B------:R-:W-:Y:S01]  /*9750*/  LEA R12, R12, UR37, 0x2 ;  /* 0x000000250c0c7c11 */ /* 0x000fe2000f8e10ff */
[----:B------:R-:W-:Y:S01]  /*9760*/  IMAD.MOV.U32 R22, RZ, RZ, RZ ;  /* 0x000000ffff167224 */ /* 0x000fe200078e00ff */
[----:B------:R-:W-:Y:S01]  /*9770*/  LEA R15, R6, UR6, 0x8 ;  /* 0x00000006060f7c11 */ /* 0x000fe2000f8e40ff */
[----:B------:R-:W-:Y:S02]  /*9780*/  IMAD.MOV.U32 R4, RZ, RZ, R0 ;  /* 0x000000ffff047224 */ /* 0x000fe400078e0000 */
[----:B------:R-:W-:Y:S02]  /*9790*/  IMAD.MOV.U32 R5, RZ, RZ, R10 ;  /* 0x000000ffff057224 */ /* 0x000fe400078e000a */
[----:B------:R-:W-:Y:S02]  /*97a0*/  IMAD.MOV.U32 R6, RZ, RZ, R9 ;  /* 0x000000ffff067224 */ /* 0x000fe400078e0009 */
[----:B------:R-:W-:-:S07]  /*97b0*/  IMAD.SHL.U32 R14, R12, 0x20, RZ ;  /* 0x000000200c0e7824 */ /* 0x000fce00078e00ff */
.L_x_300:
[----:B------:R-:W0:Y:S01]  /*97c0*/  S2R R12, SR_CgaCtaId ;  /* 0x00000000000c7919 */ /* 0x000e220000008800 */
[----:B------:R-:W-:Y:S02]  /*97d0*/  MOV R7, 0x400 ;  /* 0x0000040000077802 */ /* 0x000fe40000000f00 */
[----:B------:R-:W-:Y:S02]  /*97e0*/  LOP3.LUT P1, RZ, R18, 0x7f, RZ, 0xc0, !PT ;  /* 0x0000007f12ff7812 */ /* 0x000fe4000782c0ff */
[----:B0-----:R-:W-:Y:S02]  /*97f0*/  LEA R21, R12, R7, 0x18 ;  /* 0x000000070c157211 */ /* 0x001fe400078ec0ff */
[----:B------:R-:W-:-:S09]  /*9800*/  SHF.L.U32 R7, R5, 0x1f, RZ ;  /* 0x0000001f05077819 */ /* 0x000fd200000006ff */
[----:B------:R-:W0:Y:S01]  /*9810*/  @!P1 LDC R12, c[0x0][0x500] ;  /* 0x00014000ff0c9b82 */ /* 0x000e220000000800 */
[----:B------:R-:W-:-:S04]  /*9820*/  IMAD R20, R6, 0x8, R21 ;  /* 0x0000000806147824 */ /* 0x000fc800078e0215 */
[----:B------:R-:W1:Y:S02]  /*9830*/  SYNCS.PHASECHK.TRANS64.TRYWAIT P0, [R20+URZ+0x10], R7 ;  /* 0x00001007140075a7 */ /* 0x000e64000800017f */
[----:B-1----:R-:W-:Y:S05]  /*9840*/  @!P0 BRA `(.L_x_298) ;  /* 0x0000000c00648947 */ /* 0x002fea0003800000 */
.L_x_315:
[----:B-1----:R-:W-:Y:S01]  /*9850*/  PRMT R7, R11, 0x9910, RZ ;  /* 0x000099100b077816 */ /* 0x002fe200000000ff */
[----:B0-----:R0:W-:Y:S03]  /*9860*/  @!P1 SYNCS.ARRIVE.TRANS64 RZ, [R20+URZ], R12 ;  /* 0x0000000c14ff99a7 */ /* 0x0011e6000800003f */
[----:B------:R-:W-:-:S13]  /*9870*/  ISETP.NE.AND P0, PT, R7, 0x2, PT ;  /* 0x000000020700780c */ /* 0x000fda0003f05270 */
[----:B0-----:R-:W-:Y:S05]  /*9880*/  @P0 BRA `(.L_x_299) ;  /* 0x0000000000040947 */ /* 0x001fea0003800000 */
[----:B------:R-:W-:Y:S01]  /*9890*/  BPT.TRAP 0x1 ;  /* 0x000000040000795c */ /* 0x000fe20000300000 */
.L_x_299:
[----:B------:R-:W-:Y:S01]  /*98a0*/  LEA R7, R6, UR37, 0x3 ;  /* 0x0000002506077c11 */ /* 0x000fe2000f8e18ff */
[----:B------:R-:W-:Y:S01]  /*98b0*/  VIADD R4, R4, 0xffffffff ;  /* 0xffffffff04047836 */ /* 0x000fe20000000000 */
[----:B------:R-:W-:Y:S01]  /*98c0*/  LEA R12, R6, UR7, 0xe ;  /* 0x00000007060c7c11 */ /* 0x000fe2000f8e70ff */
[----:B------:R-:W-:Y:S01]  /*98d0*/  UIADD3 UR14, UP0, UR40, 0xf0, URZ ;  /* 0x000000f0280e7890 */ /* 0x000fe2000ff1e03f */
[----:B------:R-:W-:Y:S01]  /*98e0*/  R2UR UR34, R22 ;  /* 0x00000000162272ca */ /* 0x000fe200000e0000 */
[----:B------:R-:W-:Y:S01]  /*98f0*/  IMAD.SHL.U32 R7, R7, 0x400, RZ ;  /* 0x0000040007077824 */ /* 0x000fe200078e00ff */
[----:B------:R-:W-:Y:S01]  /*9900*/  R2UR UR33, R20 ;  /* 0x00000000142172ca */ /* 0x000fe200000e0000 */
[--C-:B------:R-:W-:Y:S01]  /*9910*/  IMAD R12, R12, 0x4, R21.reuse ;  /* 0x000000040c0c7824 */ /* 0x100fe200078e0215 */
[----:B------:R-:W-:Y:S01]  /*9920*/  R2UR UR36, R13 ;  /* 0x000000000d2472ca */ /* 0x000fe200000e0000 */
[----:B------:R-:W-:Y:S01]  /*9930*/  IMAD R7, R7, 0x4, R21 ;  /* 0x0000000407077824 */ /* 0x000fe200078e0215 */
[----:B------:R-:W-:Y:S01]  /*9940*/  R2UR UR35, R14 ;  /* 0x000000000e2372ca */ /* 0x000fe200000e0000 */
[----:B------:R-:W-:Y:S01]  /*9950*/  UIADD3 UR42, UP1, UR40, 0x1f0, URZ ;  /* 0x000001f0282a7890 */ /* 0x000fe2000ff3e03f */
[----:B------:R-:W-:Y:S01]  /*9960*/  R2UR UR8, R12 ;  /* 0x000000000c0872ca */ /* 0x000fe200000e0000 */
[----:B------:R-:W-:Y:S01]  /*9970*/  UIADD3.X UR15, URZ, UR41, URZ, UP0, !UPT ;  /* 0x000000293f0f7290 */ /* 0x000fe200087fe43f */
[----:B------:R-:W-:Y:S01]  /*9980*/  R2UR UR24, R7 ;  /* 0x00000000071872ca */ /* 0x000fe200000e0000 */
[----:B------:R-:W-:Y:S01]  /*9990*/  UPRMT UR31, URZ, 0x5410, UR30 ;  /* 0x000054103f1f7896 */ /* 0x000fe2000800001e */
[----:B------:R-:W-:Y:S01]  /*99a0*/  R2UR UR19, R15 ;  /* 0x000000000f1372ca */ /* 0x000fe200000e0000 */
[----:B------:R-:W-:Y:S01]  /*99b0*/  UIADD3 UR26, UR34, 0x20, URZ ;  /* 0x00000020221a7890 */ /* 0x000fe2000fffe03f */
[----:B------:R-:W-:Y:S01]  /*99c0*/  ISETP.GT.AND P1, PT, R4, 0x1, PT ;  /* 0x000000010400780c */ /* 0x000fe20003f24270 */
[----:B------:R-:W-:Y:S01]  /*99d0*/  UIADD3.X UR43, URZ, UR41, URZ, UP1, !UPT ;  /* 0x000000293f2b7290 */ /* 0x000fe20008ffe43f */
[----:B------:R-:W-:Y:S01]  /*99e0*/  VIADD R6, R6, 0x1 ;  /* 0x0000000106067836 */ /* 0x000fe20000000000 */
[----:B------:R-:W-:Y:S01]  /*99f0*/  UPRMT UR44, URZ, 0x5410, UR21 ;  /* 0x000054103f2c7896 */ /* 0x000fe20008000015 */
[----:B------:R-:W-:Y:S01]  /*9a00*/  VIADD R22, R22, 0x40 ;  /* 0x0000004016167836 */ /* 0x000fe20000000000 */
[----:B------:R-:W-:Y:S01]  /*9a10*/  UMOV UR22, 0x0 ;  /* 0x0000000000167882 */ /* 0x000fe20000000000 */
[----:B------:R-:W-:Y:S01]  /*9a20*/  UMOV UR23, 0x10000000 ;  /* 0x1000000000177882 */ /* 0x000fe20000000000 */
[----:B------:R-:W-:Y:S01]  /*9a30*/  UIADD3 UR16, UR8, 0x10100, URZ ;  /* 0x0001010008107890 */ /* 0x000fe2000fffe03f */
[----:B------:R-:W-:Y:S01]  /*9a40*/  ISETP.NE.AND P0, PT, R6, 0x2, PT ;  /* 0x000000020600780c */ /* 0x000fe20003f05270 */
[----:B------:R-:W-:-:S02]  /*9a50*/  UIADD3 UR32, UR24, 0x100, URZ ;  /* 0x0000010018207890 */ /* 0x000fc4000fffe03f */
[----:B------:R-:W-:Y:S01]  /*9a60*/  UIADD3 UR24, UR24, 0x4100, URZ ;  /* 0x0000410018187890 */ /* 0x000fe2000fffe03f */
[----:B------:R-:W-:Y:S01]  /*9a70*/  SEL R12, RZ, 0x1, P0 ;  /* 0x00000001ff0c7807 */ /* 0x000fe20000000000 */
[----:B------:R-:W-:Y:S01]  /*9a80*/  UIADD3 UR8, UR8, 0x18100, URZ ;  /* 0x0001810008087890 */ /* 0x000fe2000fffe03f */
[----:B------:R-:W-:Y:S01]  /*9a90*/  SEL R6, R6, RZ, P0 ;  /* 0x000000ff06067207 */ /* 0x000fe20000000000 */
[----:B------:R-:W-:Y:S01]  /*9aa0*/  UMOV UR25, UR33 ;  /* 0x0000002100197c82 */ /* 0x000fe20008000000 */
[----:B------:R-:W-:Y:S01]  /*9ab0*/  UMOV UR28, UR36 ;  /* 0x00000024001c7c82 */ /* 0x000fe20008000000 */
[----:B------:R-:W-:Y:S01]  /*9ac0*/  UMOV UR27, UR35 ;  /* 0x00000023001b7c82 */ /* 0x000fe20008000000 */
[----:B------:R-:W-:Y:S01]  /*9ad0*/  UMOV UR17, UR33 ;  /* 0x0000002100117c82 */ /* 0x000fe20008000000 */
[----:B------:R-:W-:Y:S01]  /*9ae0*/  UMOV UR18, UR34 ;  /* 0x0000002200127c82 */ /* 0x000fe20008000000 */
[----:B------:R-:W-:Y:S01]  /*9af0*/  UMOV UR20, UR36 ;  /* 0x0000002400147c82 */ /* 0x000fe20008000000 */
[----:B------:R0:W-:Y:S01]  /*9b00*/  UTMALDG.3D.MULTICAST [UR32], [UR14], UR31, desc[UR22] ;  /* 0x000016200e0073b4 */ /* 0x0001e2000801181f */
[----:B------:R-:W-:Y:S01]  /*9b10*/  UMOV UR9, UR33 ;  /* 0x0000002100097c82 */ /* 0x000fe20008000000 */
[----:B------:R-:W-:Y:S01]  /*9b20*/  UMOV UR11, UR19 ;  /* 0x00000013000b7c82 */ /* 0x000fe20008000000 */
[----:B------:R-:W-:Y:S01]  /*9b30*/  UMOV UR12, UR36 ;  /* 0x00000024000c7c82 */ /* 0x000fe20008000000 */
[----:B------:R-:W-:Y:S01]  /*9b40*/  UMOV UR10, UR26 ;  /* 0x0000001a000a7c82 */ /* 0x000fe20008000000 */
[----:B------:R-:W-:Y:S01]  /*9b50*/  LOP3.LUT R5, R5, R12, RZ, 0x3c, !PT ;  /* 0x0000000c05057212 */ /* 0x000fe200078e3cff */
[----:B------:R0:W-:Y:S01]  /*9b60*/  UTMALDG.3D.MULTICAST [UR24], [UR14], UR31, desc[UR22] ;  /* 0x000016180e0073b4 */ /* 0x0001e2000801181f */
[----:B------:R0:W-:Y:S01]  /*9b70*/  UTMALDG.3D.MULTICAST [UR16], [UR42], UR44, desc[UR22] ;  /* 0x000016102a0073b4 */ /* 0x0001e2000801182c */
[----:B------:R0:W-:Y:S02]  /*9b80*/  UTMALDG.3D.MULTICAST [UR8], [UR42], UR44, desc[UR22] ;  /* 0x000016082a0073b4 */ /* 0x0001e4000801182c */
[----:B0-----:R-:W-:Y:S05]  /*9b90*/  @P1 BRA `(.L_x_300) ;  /* 0xfffffffc00081947 */ /* 0x001fea000383ffff */
.L_x_297:
[----:B------:R-:W-:Y:S05]  /*9ba0*/  BSYNC B1 ;  /* 0x0000000000017941 */ /* 0x000fea0003800000 */
.L_x_296:
[----:B------:R-:W-:Y:S01]  /*9bb0*/  LOP3.LUT P1, RZ, R3, 0xff, RZ, 0xc0, !PT ;  /* 0x000000ff03ff7812 */ /* 0x000fe2000782c0ff */
[----:B------:R-:W-:Y:S01]  /*9bc0*/  IMAD.IADD R9, R8, 0x1, R9 ;  /* 0x0000000108097824 */ /* 0x000fe200078e0209 */
[----:B------:R-:W-:Y:S01]  /*9bd0*/  IADD3 R16, P2, R16, UR38, RZ ;  /* 0x0000002610107c10 */ /* 0x000fe2000ff5e0ff */
[----:B------:R-:W-:Y:S01]  /*9be0*/  ULDC.64 UR8, c[0x0][0x650] ;  /* 0x0001940000087ab9 */ /* 0x000fe20000000a00 */
[----:B------:R-:W-:Y:S01]  /*9bf0*/  BSSY B1, `(.L_x_301) ;  /* 0x000006b000017945 */ /* 0x000fe20003800000 */
[----:B------:R-:W-:Y:S01]  /*9c00*/  IMAD.MOV.U32 R12, RZ, RZ, -0x1 ;  /* 0xffffffffff0c7424 */ /* 0x000fe200078e00ff */
[----:B------:R-:W-:Y:S01]  /*9c10*/  SHF.R.U32.HI R3, RZ, 0x1, R9 ;  /* 0x00000001ff037819 */ /* 0x000fe20000011609 */
[----:B------:R-:W-:Y:S01]  /*9c20*/  IMAD.MOV.U32 R6, RZ, RZ, -0x1 ;  /* 0xffffffffff067424 */ /* 0x000fe200078e00ff */
[----:B------:R-:W-:Y:S01]  /*9c30*/  ISETP.GT.U32.AND P0, PT, R9, 0x1, PT ;  /* 0x000000010900780c */ /* 0x000fe20003f04070 */
[----:B------:R-:W-:Y:S01]  /*9c40*/  IMAD.MOV.U32 R13, RZ, RZ, -0x1 ;  /* 0xffffffffff0d7424 */ /* 0x000fe200078e00ff */
[----:B------:R-:W-:-:S02]  /*9c50*/  LOP3.LUT R3, R3, 0x1, RZ, 0xc0, !PT ;  /* 0x0000000103037812 */ /* 0x000fc400078ec0ff */
[----:B------:R-:W-:Y:S01]  /*9c60*/  ISETP.LT.U32.AND P0, PT, R8, 0x2, P0 ;  /* 0x000000020800780c */ /* 0x000fe20000701070 */
[----:B------:R-:W0:Y:S01]  /*9c70*/  @P1 S2R R5, SR_CgaCtaId ;  /* 0x0000000000051919 */ /* 0x000e220000008800 */
[----:B------:R-:W-:Y:S02]  /*9c80*/  @P1 MOV R4, 0x400 ;  /* 0x0000040000041802 */ /* 0x000fe40000000f00 */
[----:B------:R-:W-:Y:S02]  /*9c90*/  IADD3.X R17, R17, UR29, RZ, P2, !PT ;  /* 0x0000001d11117c10 */ /* 0x000fe400097fe4ff */
[----:B------:R-:W-:Y:S02]  /*9ca0*/  ISETP.GE.U32.AND P2, PT, R16, UR8, PT ;  /* 0x0000000810007c0c */ /* 0x000fe4000bf46070 */
[----:B------:R-:W-:Y:S02]  /*9cb0*/  LOP3.LUT R9, R9, 0x1, RZ, 0xc0, !PT ;  /* 0x0000000109097812 */ /* 0x000fe400078ec0ff */
[----:B0-----:R-:W-:-:S04]  /*9cc0*/  @P1 LEA R4, R5, R4, 0x18 ;  /* 0x0000000405041211 */ /* 0x001fc800078ec0ff */
[----:B------:R0:W-:Y:S01]  /*9cd0*/  @P1 SYNCS.ARRIVE.TRANS64.A1T0 RZ, [R4+URZ+0x38], RZ ;  /* 0x000038ff04ff19a7 */ /* 0x0001e2000810003f */
[----:B------:R-:W-:Y:S02]  /*9ce0*/  ISETP.NE.U32.AND P1, PT, R3, 0x1, PT ;  /* 0x000000010300780c */ /* 0x000fe40003f25070 */
[----:B------:R-:W-:Y:S02]  /*9cf0*/  SEL R3, RZ, 0x1, !P0 ;  /* 0x00000001ff037807 */ /* 0x000fe40004000000 */
[----:B------:R-:W-:Y:S02]  /*9d00*/  ISETP.GE.U32.AND.EX P0, PT, R17, UR9, PT, P2 ;  /* 0x0000000911007c0c */ /* 0x000fe4000bf06120 */
[----:B------:R-:W-:-:S04]  /*9d10*/  ISETP.GT.U32.AND P1, PT, R8, 0x1, !P1 ;  /* 0x000000010800780c */ /* 0x000fc80004f24070 */
[----:B0-----:R-:W-:-:S04]  /*9d20*/  SEL R4, RZ, 0x1, !P1 ;  /* 0x00000001ff047807 */ /* 0x001fc80004800000 */
[--C-:B------:R-:W-:Y:S02]  /*9d30*/  LOP3.LUT R10, R4, R10, R3.reuse, 0x96, !PT ;  /* 0x0000000a040a7212 */ /* 0x100fe400078e9603 */
[----:B------:R-:W-:Y:S02]  /*9d40*/  PRMT R4, RZ, 0x7610, R4 ;  /* 0x00007610ff047816 */ /* 0x000fe40000000004 */
[----:B------:R-:W-:Y:S01]  /*9d50*/  PRMT R3, RZ, 0x7610, R3 ;  /* 0x00007610ff037816 */ /* 0x000fe20000000003 */
[----:B------:R-:W-:Y:S06]  /*9d60*/  @P0 BRA `(.L_x_302) ;  /* 0x00000004004c0947 */ /* 0x000fec0003800000 */
[----:B------:R-:W0:Y:S01]  /*9d70*/  S2R R14, SR_CTAID.X ;  /* 0x00000000000e7919 */ /* 0x000e220000002500 */
[----:B------:R-:W-:Y:S01]  /*9d80*/  ULDC.64 UR8, c[0x0][0x628] ;  /* 0x00018a0000087ab9 */ /* 0x000fe20000000a00 */
[----:B------:R-:W1:Y:S01]  /*9d90*/  LDC R15, c[0x0][0x144] ;  /* 0x00005100ff0f7b82 */ /* 0x000e620000000800 */
[----:B------:R-:W-:Y:S01]  /*9da0*/  ISETP.NE.U32.AND P0, PT, RZ, UR8, PT ;  /* 0x00000008ff007c0c */ /* 0x000fe2000bf05070 */
[----:B------:R-:W2:Y:S01]  /*9db0*/  S2R R12, SR_CTAID.Y ;  /* 0x00000000000c7919 */ /* 0x000ea20000002600 */
[----:B------:R-:W-:Y:S01]  /*9dc0*/  ULDC UR10, c[0x0][0x150] ;  /* 0x00005400000a7ab9 */ /* 0x000fe20000000800 */
[----:B------:R-:W-:Y:S01]  /*9dd0*/  ULDC UR11, c[0x0][0x630] ;  /* 0x00018c00000b7ab9 */ /* 0x000fe20000000800 */
[----:B------:R-:W-:Y:S01]  /*9de0*/  ISETP.NE.AND.EX P0, PT, RZ, UR9, PT, P0 ;  /* 0x00000009ff007c0c */ /* 0x000fe2000bf05300 */
[----:B------:R-:W-:Y:S01]  /*9df0*/  IMAD.MOV.U32 R4, RZ, RZ, R16 ;  /* 0x000000ffff047224 */ /* 0x000fe200078e0010 */
[----:B0-----:R-:W-:-:S05]  /*9e00*/  I2FP.F32.U32 R5, R14 ;  /* 0x0000000e00057245 */ /* 0x001fca0000201000 */
[----:B------:R-:W-:Y:S01]  /*9e10*/  FMUL R20, R5, UR10 ;  /* 0x0000000a05147c20 */ /* 0x000fe20008400000 */
[----:B------:R-:W-:-:S05]  /*9e20*/  IMAD.MOV.U32 R5, RZ, RZ, R17 ;  /* 0x000000ffff057224 */ /* 0x000fca00078e0011 */
[----:B--2---:R-:W-:Y:S05]  /*9e30*/  @!P0 BRA `(.L_x_303) ;  /* 0x0000000000288947 */ /* 0x004fea0003800000 */
[----:B------:R-:W-:Y:S02]  /*9e40*/  ULDC UR10, c[0x0][0x634] ;  /* 0x00018d00000a7ab9 */ /* 0x000fe40000000800 */
[----:B------:R-:W-:-:S05]  /*9e50*/  IADD3 R5, P0, R16, UR10, RZ ;  /* 0x0000000a10057c10 */ /* 0x000fca000ff1e0ff */
[----:B------:R-:W-:-:S04]  /*9e60*/  IMAD.X R13, RZ, RZ, R17, P0 ;  /* 0x000000ffff0d7224 */ /* 0x000fc800000e0611 */
[----:B------:R-:W-:-:S04]  /*9e70*/  IMAD.WIDE.U32 R6, R13, UR8, RZ ;  /* 0x000000080d067c25 */ /* 0x000fc8000f8e00ff */
[----:B------:R-:W-:-:S04]  /*9e80*/  IMAD.WIDE.U32 R6, P0, R5, UR9, R6 ;  /* 0x0000000905067c25 */ /* 0x000fc8000f800006 */
[----:B------:R-:W-:-:S04]  /*9e90*/  IMAD.WIDE.U32 R4, R5, UR8, RZ ;  /* 0x0000000805047c25 */ /* 0x000fc8000f8e00ff */
[----:B------:R-:W-:Y:S01]  /*9ea0*/  IMAD.MOV.U32 R4, RZ, RZ, R7 ;  /* 0x000000ffff047224 */ /* 0x000fe200078e0007 */
[----:B------:R-:W-:Y:S01]  /*9eb0*/  IADD3 RZ, P1, R5, R6, RZ ;  /* 0x0000000605ff7210 */ /* 0x000fe20007f3e0ff */
[----:B------:R-:W-:-:S04]  /*9ec0*/  IMAD.X R5, RZ, RZ, RZ, P0 ;  /* 0x000000ffff057224 */ /* 0x000fc800000e06ff */
[----:B------:R-:W-:-:S08]  /*9ed0*/  IMAD.WIDE.U32.X R4, R13, UR9, R4, P1 ;  /* 0x000000090d047c25 */ /* 0x000fd000088e0404 */
.L_x_303:
[--C-:B------:R-:W-:Y:S01]  /*9ee0*/  SHF.R.U64 R13, R4, UR11, R5.reuse ;  /* 0x0000000b040d7c19 */ /* 0x100fe20008001205 */
[----:B------:R-:W0:Y:S01]  /*9ef0*/  F2I.U32.TRUNC.NTZ R20, R20 ;  /* 0x0000001400147305 */ /* 0x000e22000020f000 */
[----:B------:R-:W-:Y:S01]  /*9f00*/  SHF.R.U32.HI R4, RZ, UR11, R5 ;  /* 0x0000000bff047c19 */ /* 0x000fe20008011605 */
[----:B------:R-:W-:Y:S01]  /*9f10*/  ULDC.64 UR8, c[0x0][0x620] ;  /* 0x0001880000087ab9 */ /* 0x000fe20000000a00 */
[----:B------:R-:W-:Y:S01]  /*9f20*/  IADD3 R7, P0, RZ, -R13, RZ ;  /* 0x8000000dff077210 */ /* 0x000fe20007f1e0ff */
[----:B------:R-:W-:Y:S01]  /*9f30*/  ULDC.64 UR10, c[0x0][0x640] ;  /* 0x00019000000a7ab9 */ /* 0x000fe20000000a00 */
[----:B------:R-:W2:Y:S03]  /*9f40*/  LDC R21, c[0x0][0x148] ;  /* 0x00005200ff157b82 */ /* 0x000ea60000000800 */
[----:B------:R-:W-:Y:S01]  /*9f50*/  IMAD.X R4, RZ, RZ, ~R4, P0 ;  /* 0x000000ffff047224 */ /* 0x000fe200000e0e04 */
[----:B------:R-:W-:-:S03]  /*9f60*/  ISETP.NE.U32.AND P0, PT, RZ, UR10, PT ;  /* 0x0000000aff007c0c */ /* 0x000fc6000bf05070 */
[----:B------:R-:W-:Y:S01]  /*9f70*/  IMAD R6, R4, UR8, RZ ;  /* 0x0000000804067c24 */ /* 0x000fe2000f8e02ff */
[----:B------:R-:W-:Y:S01]  /*9f80*/  ISETP.NE.AND.EX P0, PT, RZ, UR11, PT, P0 ;  /* 0x0000000bff007c0c */ /* 0x000fe2000bf05300 */
[----:B------:R-:W-:Y:S01]  /*9f90*/  IMAD.WIDE.U32 R4, R7, UR8, R16 ;  /* 0x0000000807047c25 */ /* 0x000fe2000f8e0010 */
[----:B------:R-:W-:-:S03]  /*9fa0*/  ULDC UR8, c[0x0][0x618] ;  /* 0x0001860000087ab9 */ /* 0x000fc60000000800 */
[----:B------:R-:W-:Y:S01]  /*9fb0*/  IMAD R7, R7, UR9, R6 ;  /* 0x0000000907077c24 */ /* 0x000fe2000f8e0206 */
[----:B------:R-:W-:Y:S01]  /*9fc0*/  ULDC UR9, c[0x0][0x154] ;  /* 0x0000550000097ab9 */ /* 0x000fe20000000800 */
[----:B0-----:R-:W-:Y:S02]  /*9fd0*/  IMAD.MOV R6, RZ, RZ, -R20 ;  /* 0x000000ffff067224 */ /* 0x001fe400078e0a14 */
[----:B------:R-:W-:Y:S02]  /*9fe0*/  IMAD.IADD R5, R5, 0x1, R7 ;  /* 0x0000000105057824 */ /* 0x000fe400078e0207 */
[----:B-1----:R-:W-:Y:S01]  /*9ff0*/  IMAD R14, R15, R6, R14 ;  /* 0x000000060f0e7224 */ /* 0x002fe200078e020e */
[----:B------:R-:W-:Y:S02]  /*a000*/  I2FP.F32.U32 R6, R12 ;  /* 0x0000000c00067245 */ /* 0x000fe40000201000 */
[--C-:B------:R-:W-:Y:S02]  /*a010*/  SHF.R.U64 R15, R4, UR8, R5.reuse ;  /* 0x00000008040f7c19 */ /* 0x100fe40008001205 */
[----:B------:R-:W-:Y:S01]  /*a020*/  SHF.R.U32.HI R4, RZ, UR8, R5 ;  /* 0x00000008ff047c19 */ /* 0x000fe20008011605 */
[----:B------:R-:W-:Y:S01]  /*a030*/  FMUL R6, R6, UR9 ;  /* 0x0000000906067c20 */ /* 0x000fe20008400000 */
[----:B------:R-:W-:-:S02]  /*a040*/  ULDC UR8, c[0x0][0x608] ;  /* 0x0001820000087ab9 */ /* 0x000fc40000000800 */
[--C-:B------:R-:W-:Y:S01]  /*a050*/  SHF.R.U64 R22, R15, UR8, R4.reuse ;  /* 0x000000080f167c19 */ /* 0x100fe20008001204 */
[----:B------:R0:W1:Y:S01]  /*a060*/  F2I.U32.TRUNC.NTZ R24, R6 ;  /* 0x0000000600187305 */ /* 0x000062000020f000 */
[----:B------:R-:W-:Y:S01]  /*a070*/  SHF.R.U32.HI R5, RZ, UR8, R4 ;  /* 0x00000008ff057c19 */ /* 0x000fe20008011604 */
[----:B------:R-:W-:-:S03]  /*a080*/  ULDC UR8, c[0x0][0x658] ;  /* 0x0001960000087ab9 */ /* 0x000fc60000000800 */
[--C-:B------:R-:W-:Y:S02]  /*a090*/  SHF.R.U64 R20, R22, UR8, R5.reuse ;  /* 0x0000000816147c19 */ /* 0x100fe40008001205 */
[----:B------:R-:W-:-:S03]  /*a0a0*/  SHF.R.U32.HI R23, RZ, UR8, R5 ;  /* 0x00000008ff177c19 */ /* 0x000fc60008011605 */
[----:B------:R-:W-:Y:S02]  /*a0b0*/  IMAD.MOV.U32 R4, RZ, RZ, R20 ;  /* 0x000000ffff047224 */ /* 0x000fe400078e0014 */
[----:B------:R-:W-:Y:S01]  /*a0c0*/  IMAD.MOV.U32 R5, RZ, RZ, R23 ;  /* 0x000000ffff057224 */ /* 0x000fe200078e0017 */
[----:B0-----:R-:W-:Y:S06]  /*a0d0*/  @!P0 BRA `(.L_x_304) ;  /* 0x0000000000288947 */ /* 0x001fec0003800000 */
        /* <DEDUP_REMOVED lines=10> */
.L_x_304:
[----:B------:R-:W-:Y:S01]  /*a180*/  ISETP.NE.AND P0, PT, R2, 0x1, PT ;  /* 0x000000010200780c */ /* 0x000fe20003f05270 */
[----:B------:R-:W-:Y:S01]  /*a190*/  ULDC UR8, c[0x0][0x648] ;  /* 0x0001920000087ab9 */ /* 0x000fe20000000800 */
[----:B------:R-:W-:Y:S01]  /*a1a0*/  LOP3.LUT R22, R22, UR13, RZ, 0xc0, !PT ;  /* 0x0000000d16167c12 */ /* 0x000fe2000f8ec0ff */
[----:B-1----:R-:W-:Y:S01]  /*a1b0*/  IMAD.MOV R24, RZ, RZ, -R24 ;  /* 0x000000ffff187224 */ /* 0x002fe200078e0a18 */
[----:B------:R-:W-:Y:S01]  /*a1c0*/  SHF.R.U64 R5, R4, UR8, R5 ;  /* 0x0000000804057c19 */ /* 0x000fe20008001205 */
[----:B------:R-:W-:Y:S01]  /*a1d0*/  ULDC UR8, c[0x0][0x638] ;  /* 0x00018e0000087ab9 */ /* 0x000fe20000000800 */
[----:B------:R-:W-:Y:S01]  /*a1e0*/  LOP3.LUT R15, R15, UR4, RZ, 0xc0, !PT ;  /* 0x000000040f0f7c12 */ /* 0x000fe2000f8ec0ff */
[----:B------:R-:W-:Y:S01]  /*a1f0*/  ULDC UR9, c[0x0][0x610] ;  /* 0x0001840000097ab9 */ /* 0x000fe20000000800 */
[----:B------:R-:W-:Y:S02]  /*a200*/  IMAD.MOV.U32 R4, RZ, RZ, 0x1 ;  /* 0x00000001ff047424 */ /* 0x000fe400078e00ff */
[----:B------:R-:W-:-:S02]  /*a210*/  IMAD.MOV R7, RZ, RZ, -R5 ;  /* 0x000000ffff077224 */ /* 0x000fc400078e0a05 */
[----:B------:R-:W-:Y:S02]  /*a220*/  IMAD R5, R5, UR5, R22 ;  /* 0x0000000505057c24 */ /* 0x000fe4000f8e0216 */
[----:B--2---:R-:W-:Y:S02]  /*a230*/  @P0 IMAD R14, R21, R24, R12 ;  /* 0x00000018150e0224 */ /* 0x004fe400078e020c */
[----:B------:R-:W-:Y:S01]  /*a240*/  IMAD R20, R7, UR8, R20 ;  /* 0x0000000807147c24 */ /* 0x000fe2000f8e0214 */
[----:B------:R-:W-:Y:S01]  /*a250*/  ULDC UR8, c[0x0][0x600] ;  /* 0x0001800000087ab9 */ /* 0x000fe20000000800 */
[----:B------:R-:W-:Y:S02]  /*a260*/  IMAD R14, R5, UR9, R14 ;  /* 0x00000009050e7c24 */ /* 0x000fe4000f8e020e */
[----:B------:R-:W-:-:S05]  /*a270*/  IMAD R5, R20, UR8, R15 ;  /* 0x0000000814057c24 */ /* 0x000fca000f8e020f */
[----:B------:R-:W-:Y:S02]  /*a280*/  SEL R6, R5, R14, !P0 ;  /* 0x0000000e05067207 */ /* 0x000fe40004000000 */
[----:B------:R-:W-:-:S07]  /*a290*/  SEL R12, R14, R5, !P0 ;  /* 0x000000050e0c7207 */ /* 0x000fce0004000000 */
.L_x_302:
[----:B------:R-:W-:Y:S05]  /*a2a0*/  BSYNC B1 ;  /* 0x0000000000017941 */ /* 0x000fea0003800000 */
.L_x_301:
[----:B------:R-:W-:-:S13]  /*a2b0*/  LOP3.LUT P0, RZ, R4, 0xff, RZ, 0xc0, !PT ;  /* 0x000000ff04ff7812 */ /* 0x000fda000780c0ff */
[----:B------:R-:W-:Y:S05]  /*a2c0*/  @P0 BRA `(.L_x_305) ;  /* 0xfffffff400040947 */ /* 0x000fea000383ffff */
[----:B------:R-:W-:Y:S05]  /*a2d0*/  BSYNC B0 ;  /* 0x0000000000007941 */ /* 0x000fea0003800000 */
.L_x_294:
[----:B------:R-:W-:-:S03]  /*a2e0*/  UMOV UR8, 0xffffffff ;  /* 0xffffffff00087882 */ /* 0x000fc60000000000 */
[----:B------:R-:W-:Y:S05]  /*a2f0*/  BRA.DIV UR8, `(.L_x_306) ;  /* 0x0000000208cc7947 */ /* 0x000fea000b800000 */
[----:B------:R-:W-:-:S13]  /*a300*/  ELECT P6, URZ, PT ;  /* 0x00000000003f782f */ /* 0x000fda00038c0000 */
.L_x_318:
[----:B------:R-:W-:Y:S04]  /*a310*/  BSSY B0, `(.L_x_307) ;  /* 0x0000019000007945 */ /* 0x000fe80003800000 */
[----:B------:R-:W-:Y:S05]  /*a320*/  @!P6 BRA `(.L_x_308) ;  /* 0x00000000005ce947 */ /* 0x000fea0003800000 */
[----:B------:R-:W-:-:S04]  /*a330*/  LOP3.LUT R19, R19, 0x2, RZ, 0xfc, !PT ;  /* 0x0000000213137812 */ /* 0x000fc800078efcff */
[----:B------:R-:W-:-:S13]  /*a340*/  ISETP.NE.AND P0, PT, R19, 0x3, PT ;  /* 0x000000031300780c */ /* 0x000fda0003f05270 */
[----:B------:R-:W-:Y:S05]  /*a350*/  @!P0 BRA `(.L_x_309) ;  /* 0x0000000000048947 */ /* 0x000fea0003800000 */
[----:B------:R-:W-:Y:S01]  /*a360*/  BPT.TRAP 0x1 ;  /* 0x000000040000795c */ /* 0x000fe20000300000 */
.L_x_309:
[----:B------:R-:W0:Y:S01]  /*a370*/  S2R R3, SR_CgaCtaId ;  /* 0x0000000000037919 */ /* 0x000e220000008800 */
[----:B------:R-:W-:Y:S02]  /*a380*/  MOV R0, 0x400 ;  /* 0x0000040000007802 */ /* 0x000fe40000000f00 */
[----:B------:R-:W-:Y:S02]  /*a390*/  SHF.L.U32 R2, R10, 0x1f, RZ ;  /* 0x0000001f0a027819 */ /* 0x000fe400000006ff */
[----:B0-----:R-:W-:-:S05]  /*a3a0*/  LEA R0, R3, R0, 0x18 ;  /* 0x0000000003007211 */ /* 0x001fca00078ec0ff */
[----:B------:R-:W-:-:S04]  /*a3b0*/  VIADD R0, R0, 0x10 ;  /* 0x0000001000007836 */ /* 0x000fc80000000000 */
[C---:B------:R-:W-:Y:S02]  /*a3c0*/  IMAD R5, R9.reuse, 0x8, R0 ;  /* 0x0000000809057824 */ /* 0x040fe400078e0200 */
[----:B------:R-:W-:Y:S02]  /*a3d0*/  VIADD R9, R9, 0x1 ;  /* 0x0000000109097836 */ /* 0x000fe40000000000 */
[----:B------:R-:W0:Y:S03]  /*a3e0*/  SYNCS.PHASECHK.TRANS64.TRYWAIT P0, [R5+URZ], R2 ;  /* 0x00000002050075a7 */ /* 0x000e26000800017f */
[----:B------:R-:W-:-:S04]  /*a3f0*/  ISETP.NE.AND P1, PT, R9, 0x2, PT ;  /* 0x000000020900780c */ /* 0x000fc80003f25270 */
[----:B------:R-:W-:Y:S02]  /*a400*/  SEL R3, RZ, 0x1, P1 ;  /* 0x00000001ff037807 */ /* 0x000fe40000800000 */
[----:B------:R-:W-:Y:S02]  /*a410*/  SEL R9, R9, RZ, P1 ;  /* 0x000000ff09097207 */ /* 0x000fe40000800000 */
[----:B------:R-:W-:Y:S01]  /*a420*/  LOP3.LUT R3, R10, R3, RZ, 0x3c, !PT ;  /* 0x000000030a037212 */ /* 0x000fe200078e3cff */
[----:B0-----:R-:W-:Y:S06]  /*a430*/  @!P0 BRA `(.L_x_310) ;  /* 0x00000000009c8947 */ /* 0x001fec0003800000 */
.L_x_319:
[----:B------:R-:W-:Y:S01]  /*a440*/  IMAD R9, R9, 0x8, R0 ;  /* 0x0000000809097824 */ /* 0x000fe200078e0200 */
[----:B------:R-:W-:-:S07]  /*a450*/  SHF.L.U32 R0, R3, 0x1f, RZ ;  /* 0x0000001f03007819 */ /* 0x000fce00000006ff */
.L_x_311:
[----:B-1----:R1:W2:Y:S02]  /*a460*/  SYNCS.PHASECHK.TRANS64.TRYWAIT P0, [R9+URZ], R0 ;  /* 0x00000000090075a7 */ /* 0x0022a4000800017f */
[----:B--2---:R-:W-:Y:S05]  /*a470*/  @!P0 NANOSLEEP.SYNCS 0x989680 ;  /* 0x009896800000895d */ /* 0x004fea0003900000 */
[----:B------:R-:W2:Y:S02]  /*a480*/  @!P0 SYNCS.PHASECHK.TRANS64 P0, [R9+URZ], R0 ;  /* 0x00000000090085a7 */ /* 0x000ea4000800007f */
[----:B--2---:R-:W-:Y:S05]  /*a490*/  @!P0 BRA `(.L_x_311) ;  /* 0xfffffffc00f08947 */ /* 0x004fea000383ffff */
.L_x_308:
[----:B------:R-:W-:Y:S05]  /*a4a0*/  BSYNC B0 ;  /* 0x0000000000007941 */ /* 0x000fea0003800000 */
.L_x_307:
[----:B------:R-:W-:Y:S05]  /*a4b0*/  EXIT ;  /* 0x000000000000794d */ /* 0x000fea0003800000 */
.L_x_21:
[----:B---3--:R3:W4:Y:S02]  /*a4c0*/  SYNCS.PHASECHK.TRANS64.TRYWAIT P1, [R3+URZ], R0 ;  /* 0x00000000030075a7 */ /* 0x008724000802017f */
[----:B----4-:R-:W-:Y:S05]  /*a4d0*/  @!P1 NANOSLEEP.SYNCS 0x989680 ;  /* 0x009896800000995d */ /* 0x010fea0003900000 */
[----:B------:R-:W4:Y:S02]  /*a4e0*/  @!P1 SYNCS.PHASECHK.TRANS64 P1, [R3+URZ], R0 ;  /* 0x00000000030095a7 */ /* 0x000f24000802007f */
[----:B----4-:R-:W-:Y:S05]  /*a4f0*/  @!P1 BRA `(.L_x_21) ;  /* 0xfffffffc00f09947 */ /* 0x010fea000383ffff */
[----:B------:R-:W-:Y:S05]  /*a500*/  BRA `(.L_x_20) ;  /* 0xffffff6c00f47947 */ /* 0x000fea000383ffff */
.L_x_26:
[----:B-1----:R1:W2:Y:S02]  /*a510*/  SYNCS.PHASECHK.TRANS64.TRYWAIT P1, [R5+URZ], R4 ;  /* 0x00000004050075a7 */ /* 0x0022a4000802017f */
[----:B--2---:R-:W-:Y:S05]  /*a520*/  @!P1 NANOSLEEP.SYNCS 0x989680 ;  /* 0x009896800000995d */ /* 0x004fea0003900000 */
[----:B------:R-:W2:Y:S02]  /*a530*/  @!P1 SYNCS.PHASECHK.TRANS64 P1, [R5+URZ], R4 ;  /* 0x00000004050095a7 */ /* 0x000ea4000802007f */
[----:B--2---:R-:W-:Y:S05]  /*a540*/  @!P1 BRA `(.L_x_26) ;  /* 0xfffffffc00f09947 */ /* 0x004fea000383ffff */
[----:B------:R-:W-:Y:S05]  /*a550*/  BRA `(.L_x_25) ;  /* 0xffffff7400707947 */ /* 0x000fea000383ffff */
.L_x_295:
[----:B------:R-:W-:Y:S01]  /*a560*/  BSSY B1, `(.L_x_312) ;  /* 0x0000006000017945 */ /* 0x000fe20003800000 */
[----:B------:R-:W-:-:S07]  /*a570*/  IMAD.MOV.U32 R15, RZ, RZ, -0x1 ;  /* 0xffffffffff0f7424 */ /* 0x000fce00078e00ff */
[----:B------:R-:W-:Y:S05]  /*a580*/  WARPSYNC.COLLECTIVE R15, `(.L_x_313) ;  /* 0x000000000f0c7348 */ /* 0x000fea0003c00000 */
[----:B------:R-:W-:Y:S02]  /*a590*/  ELECT P6, UR62, PT ;  /* 0x00000000003e782f */ /* 0x000fe400038c0000 */
[----:B------:R-:W-:Y:S01]  /*a5a0*/  MOV R14, UR62 ;  /* 0x0000003e000e7c02 */ /* 0x000fe20008000f00 */
[----:B------:R-:W-:Y:S10]  /*a5b0*/  ENDCOLLECTIVE ;  /* 0x000000000000791b */ /* 0x000ff40003800000 */
.L_x_313:
[----:B------:R-:W-:Y:S05]  /*a5c0*/  BSYNC B1 ;  /* 0x0000000000017941 */ /* 0x000fea0003800000 */
.L_x_312:
[----:B------:R-:W-:Y:S05]  /*a5d0*/  BRA `(.L_x_314) ;  /* 0xfffffff0004c7947 */ /* 0x000fea000383ffff */
.L_x_298:
[----:B-1----:R1:W2:Y:S02]  /*a5e0*/  SYNCS.PHASECHK.TRANS64.TRYWAIT P0, [R20+URZ+0x10], R7 ;  /* 0x00001007140075a7 */ /* 0x0022a4000800017f */
[----:B--2---:R-:W-:Y:S05]  /*a5f0*/  @!P0 NANOSLEEP.SYNCS 0x989680 ;  /* 0x009896800000895d */ /* 0x004fea0003900000 */
[----:B------:R-:W2:Y:S02]  /*a600*/  @!P0 SYNCS.PHASECHK.TRANS64 P0, [R20+URZ+0x10], R7 ;  /* 0x00001007140085a7 */ /* 0x000ea4000800007f */
[----:B--2---:R-:W-:Y:S05]  /*a610*/  @!P0 BRA `(.L_x_298) ;  /* 0xfffffffc00f08947 */ /* 0x004fea000383ffff */
[----:B------:R-:W-:Y:S05]  /*a620*/  BRA `(.L_x_315) ;  /* 0xfffffff000887947 */ /* 0x000fea000383ffff */
.L_x_306:
[----:B------:R-:W-:Y:S01]  /*a630*/  BSSY B0, `(.L_x_316) ;  /* 0x0000006000007945 */ /* 0x000fe20003800000 */
[----:B------:R-:W-:-:S07]  /*a640*/  IMAD.MOV.U32 R15, RZ, RZ, -0x1 ;  /* 0xffffffffff0f7424 */ /* 0x000fce00078e00ff */
[----:B------:R-:W-:Y:S05]  /*a650*/  WARPSYNC.COLLECTIVE R15, `(.L_x_317) ;  /* 0x000000000f0c7348 */ /* 0x000fea0003c00000 */
[----:B------:R-:W-:Y:S02]  /*a660*/  ELECT P6, UR62, PT ;  /* 0x00000000003e782f */ /* 0x000fe400038c0000 */
[----:B------:R-:W-:Y:S01]  /*a670*/  MOV R14, UR62 ;  /* 0x0000003e000e7c02 */ /* 0x000fe20008000f00 */
[----:B------:R-:W-:Y:S10]  /*a680*/  ENDCOLLECTIVE ;  /* 0x000000000000791b */ /* 0x000ff40003800000 */
.L_x_317:
[----:B------:R-:W-:Y:S05]  /*a690*/  BSYNC B0 ;  /* 0x0000000000007941 */ /* 0x000fea0003800000 */
.L_x_316:
[----:B------:R-:W-:Y:S05]  /*a6a0*/  BRA `(.L_x_318) ;  /* 0xfffffffc00187947 */ /* 0x000fea000383ffff */
.L_x_310:
[----:B0-----:R0:W1:Y:S02]  /*a6b0*/  SYNCS.PHASECHK.TRANS64.TRYWAIT P0, [R5+URZ], R2 ;  /* 0x00000002050075a7 */ /* 0x001064000800017f */
[----:B-1----:R-:W-:Y:S05]  /*a6c0*/  @!P0 NANOSLEEP.SYNCS 0x989680 ;  /* 0x009896800000895d */ /* 0x002fea0003900000 */
[----:B------:R-:W1:Y:S02]  /*a6d0*/  @!P0 SYNCS.PHASECHK.TRANS64 P0, [R5+URZ], R2 ;  /* 0x00000002050085a7 */ /* 0x000e64000800007f */
[----:B-1----:R-:W-:Y:S05]  /*a6e0*/  @!P0 BRA `(.L_x_310) ;  /* 0xfffffffc00f08947 */ /* 0x002fea000383ffff */
[----:B------:R-:W-:Y:S05]  /*a6f0*/  BRA `(.L_x_319) ;  /* 0xfffffffc00507947 */ /* 0x000fea000383ffff */
.L_x_320:
[----:B------:R-:W-:-:S00]  /*a700*/  BRA `(.L_x_320) ;  /* 0xfffffffc00fc7947 */ /* 0x000fc0000383ffff */
[----:B------:R-:W-:-:S00]  /*a710*/  NOP ;  /* 0x0000000000007918 */ /* 0x000fc00000000000 */
        /* <DEDUP_REMOVED lines=14> */
.L_x_321:


//--------------------- .nv.global.init           --------------------------
	.section	.nv.global.init,"aw",@progbits
.nv.global.init:
	.type		$str$22,@object
	.size		$str$22,($str$23 - $str$22)
$str$22:
        /*0000*/ 	.byte	0x6b, 0x5f, 0x74, 0x69, 0x6c, 0x65, 0x5f, 0x63, 0x6f, 0x75, 0x6e, 0x74, 0x20, 0x3e, 0x3d, 0x20
        /*0010*/ 	.byte	0x31, 0x00
	.type		$str$23,@object
	.size		$str$23,(__unnamed_1 - $str$23)
$str$23:
        /*0012*/ 	.byte	0x2f, 0x74, 0x6d, 0x70, 0x2f, 0x63, 0x75, 0x74, 0x6c, 0x61, 0x73, 0x73, 0x5f, 0x73, 0x77, 0x65
        /*0022*/ 	.byte	0x65, 0x70, 0x5f, 0x73, 0x72, 0x63, 0x2f, 0x69, 0x6e, 0x63, 0x6c, 0x75, 0x64, 0x65, 0x2f, 0x63
        /*0032*/ 	.byte	0x75, 0x74, 0x6c, 0x61, 0x73, 0x73, 0x2f, 0x67, 0x65, 0x6d, 0x6d, 0x2f, 0x63, 0x6f, 0x6c, 0x6c
        /*0042*/ 	.byte	0x65, 0x63, 0x74, 0x69, 0x76, 0x65, 0x2f, 0x73, 0x6d, 0x39, 0x30, 0x5f, 0x6d, 0x6d, 0x61, 0x5f
        /*0052*/ 	.byte	0x74, 0x6d, 0x61, 0x5f, 0x67, 0x6d, 0x6d, 0x61, 0x5f, 0x73, 0x73, 0x5f, 0x77, 0x61, 0x72, 0x70
        /*0062*/ 	.byte	0x73, 0x70, 0x65, 0x63, 0x69, 0x61, 0x6c, 0x69, 0x7a, 0x65, 0x64, 0x2e, 0x68, 0x70, 0x70, 0x00
	.type		__unnamed_1,@object
	.size		__unnamed_1,(.L_0 - __unnamed_1)
__unnamed_1:
        /*0072*/ 	.byte	0x76, 0x6f, 0x69, 0x64, 0x20, 0x63, 0x75, 0x74, 0x6c, 0x61, 0x73, 0x73, 0x3a, 0x3a, 0x67, 0x65
        /* <DEDUP_REMOVED lines=176> */
        /*0b82*/ 	.byte	0x65, 0x6e, 0x74, 0x69, 0x74, 0x79, 0x5d, 0x00
.L_0:


//--------------------- .nv.shared._ZN7cutlass13device_kernelINS_4gemm6kernel13GemmUniversalIN4cute5tupleIJiiiiEEENS1_10collective13CollectiveMmaINS1_34MainloopSm90TmaGmmaWarpSpecializedILi2ENS5_IJNS4_1CILi2EEENSA_ILi4EEENSA_ILi1EEEEEENS1_35KernelTmaWarpSpecializedCooperativeEEENS5_IJNSA_ILi128EEENSA_ILi256EEENSA_ILi64EEEEEEfNS5_IJlSD_lEEEfSL_NS4_8TiledMMAINS4_8MMA_AtomIJNS4_4SM904GMMA30MMA_64x256x8_F32TF32TF32_SS_TNILNSP_7ScaleInE1ELSR_1EEEEEENS4_6LayoutINS5_IJSB_SD_SD_EEENS5_IJSD_NSA_ILi0EEESW_EEEEENS5_IJNS4_10UnderscoreESZ_SZ_EEEEENS4_23SM90_TMA_LOAD_MULTICASTENS4_14ComposedLayoutINS4_7SwizzleILi3ELi4ELi3EEENS4_18smem_ptr_flag_bitsILi32EEENSU_INS5_IJNSA_ILi8EEENSA_ILi32EEEEEENS5_IJS19_SD_EEEEEEEvNS4_8identityES12_S1D_vS1E_EENS_8epilogue10collective6detail29Sm90TmaWarpSpecializedAdapterINS1H_15DefaultEpilogueIfSL_SL_NS1G_6thread17LinearCombinationIfLi1EffLNS1L_9ScaleType4KindE0ELNS_15FloatRoundStyleE2EfEENS1_15EpilogueDefaultEEEEEvvEEEEvNT_6ParamsE --------------------------
	.section	.nv.shared._ZN7cutlass13device_kernelINS_4gemm6kernel13GemmUniversalIN4cute5tupleIJiiiiEEENS1_10collective13CollectiveMmaINS1_34MainloopSm90TmaGmmaWarpSpecializedILi2ENS5_IJNS4_1CILi2EEENSA_ILi4EEENSA_ILi1EEEEEENS1_35KernelTmaWarpSpecializedCooperativeEEENS5_IJNSA_ILi128EEENSA_ILi256EEENSA_ILi64EEEEEEfNS5_IJlSD_lEEEfSL_NS4_8TiledMMAINS4_8MMA_AtomIJNS4_4SM904GMMA30MMA_64x256x8_F32TF32TF32_SS_TNILNSP_7ScaleInE1ELSR_1EEEEEENS4_6LayoutINS5_IJSB_SD_SD_EEENS5_IJSD_NSA_ILi0EEESW_EEEEENS5_IJNS4_10UnderscoreESZ_SZ_EEEEENS4_23SM90_TMA_LOAD_MULTICASTENS4_14ComposedLayoutINS4_7SwizzleILi3ELi4ELi3EEENS4_18smem_ptr_flag_bitsILi32EEENSU_INS5_IJNSA_ILi8EEENSA_ILi32EEEEEENS5_IJS19_SD_EEEEEEEvNS4_8identityES12_S1D_vS1E_EENS_8epilogue10collective6detail29Sm90TmaWarpSpecializedAdapterINS1H_15DefaultEpilogueIfSL_SL_NS1G_6thread17LinearCombinationIfLi1EffLNS1L_9ScaleType4KindE0ELNS_15FloatRoundStyleE2EfEENS1_15EpilogueDefaultEEEEEvvEEEEvNT_6ParamsE,"aw",@nobits
	.sectionflags	@""
	.align	16
	.zero		1024


//--------------------- .nv.shared.reserved.0     --------------------------
	.section	.nv.shared.reserved.0,"aw",@nobits
	.weak		__nv_reservedSMEM_offset_0_alias
	.size		__nv_reservedSMEM_offset_0_alias, 0, 0
	.other		__nv_reservedSMEM_offset_0_alias,@"STO_CUDA_RESERVED_SHARED STV_DEFAULT"
__nv_reservedSMEM_offset_0_alias:
	.zero		0


//--------------------- .nv.global                --------------------------
	.section	.nv.global,"aw",@nobits
.nv.global:
	.type		_ZN40_INTERNAL_8f5ec3a8_4_k_cu_b20646a9_273864cute1_E,@object
	.size		_ZN40_INTERNAL_8f5ec3a8_4_k_cu_b20646a9_273864cute1_E,(_ZN40_INTERNAL_8f5ec3a8_4_k_cu_b20646a9_273864cuda3std3__45__cpo6cbeginE - _ZN40_INTERNAL_8f5ec3a8_4_k_cu_b20646a9_273864cute1_E)
_ZN40_INTERNAL_8f5ec3a8_4_k_cu_b20646a9_273864cute1_E:
	.zero		1
	.type		_ZN40_INTERNAL_8f5ec3a8_4_k_cu_b20646a9_273864cuda3std3__45__cpo6cbeginE,@object
	.size		_ZN40_INTERNAL_8f5ec3a8_4_k_cu_b20646a9_273864cuda3std3__45__cpo6cbeginE,(_ZN40_INTERNAL_8f5ec3a8_4_k_cu_b20646a9_273864cuda3std3__48in_placeE - _ZN40_INTERNAL_8f5ec3a8_4_k_cu_b20646a9_273864cuda3std3__45__cpo6cbeginE)
_ZN40_INTERNAL_8f5ec3a8_4_k_cu_b20646a9_273864cuda3std3__45__cpo6cbeginE:
	.zero		1
	.type		_ZN40_INTERNAL_8f5ec3a8_4_k_cu_b20646a9_273864cuda3std3__48in_placeE,@object
	.size		_ZN40_INTERNAL_8f5ec3a8_4_k_cu_b20646a9_273864cuda3std3__48in_placeE,(_ZN40_INTERNAL_8f5ec3a8_4_k_cu_b20646a9_273864cuda3std6ranges3__45__cpo9iter_moveE - _ZN40_INTERNAL_8f5ec3a8_4_k_cu_b20646a9_273864cuda3std3__48in_placeE)
_ZN40_INTERNAL_8f5ec3a8_4_k_cu_b20646a9_273864cuda3std3__48in_placeE:
	.zero		1
	.type		_ZN40_INTERNAL_8f5ec3a8_4_k_cu_b20646a9_273864cuda3std6ranges3__45__cpo9iter_moveE,@object
	.size		_ZN40_INTERNAL_8f5ec3a8_4_k_cu_b20646a9_273864cuda3std6ranges3__45__cpo9iter_moveE,(_ZN40_INTERNAL_8f5ec3a8_4_k_cu_b20646a9_273864cuda3std3__45__cpo5beginE - _ZN40_INTERNAL_8f5ec3a8_4_k_cu_b20646a9_273864cuda3std6ranges3__45__cpo9iter_moveE)
_ZN40_INTERNAL_8f5ec3a8_4_k_cu_b20646a9_273864cuda3std6ranges3__45__cpo9iter_moveE:
	.zero		1
	.type		_ZN40_INTERNAL_8f5ec3a8_4_k_cu_b20646a9_273864cuda3std3__45__cpo5beginE,@object
	.size		_ZN40_INTERNAL_8f5ec3a8_4_k_cu_b20646a9_273864cuda3std3__45__cpo5beginE,(_ZN40_INTERNAL_8f5ec3a8_4_k_cu_b20646a9_273864cuda3std3__442_GLOBAL__N__8f5ec3a8_4_k_cu_b20646a9_273866ignoreE - _ZN40_INTERNAL_8f5ec3a8_4_k_cu_b20646a9_273864cuda3std3__45__cpo5beginE)
_ZN40_INTERNAL_8f5ec3a8_4_k_cu_b20646a9_273864cuda3std3__45__cpo5beginE:
	.zero		1
	.type		_ZN40_INTERNAL_8f5ec3a8_4_k_cu_b20646a9_273864cuda3std3__442_GLOBAL__N__8f5ec3a8_4_k_cu_b20646a9_273866ignoreE,@object
	.size		_ZN40_INTERNAL_8f5ec3a8_4_k_cu_b20646a9_273864cuda3std3__442_GLOBAL__N__8f5ec3a8_4_k_cu_b20646a9_273866ignoreE,(_ZN40_INTERNAL_8f5ec3a8_4_k_cu_b20646a9_273864cute7productE - _ZN40_INTERNAL_8f5ec3a8_4_k_cu_b20646a9_273864cuda3std3__442_GLOBAL__N__8f5ec3a8_4_k_cu_b20646a9_273866ignoreE)
_ZN40_INTERNAL_8f5ec3a8_4_k_cu_b20646a9_273864cuda3std3__442_GLOBAL__N__8f5ec3a8_4_k_cu_b20646a9_273866ignoreE:
	.zero		1
	.type		_ZN40_INTERNAL_8f5ec3a8_4_k_cu_b20646a9_273864cute7productE,@object
	.size		_ZN40_INTERNAL_8f5ec3a8_4_k_cu_b20646a9_273864cute7productE,(_ZN40_INTERNAL_8f5ec3a8_4_k_cu_b20646a9_273864cuda3std3__45__cpo3endE - _ZN40_INTERNAL_8f5ec3a8_4_k_cu_b20646a9_273864cute7productE)
_ZN40_INTERNAL_8f5ec3a8_4_k_cu_b20646a9_273864cute7productE:
	.zero		1
	.type		_ZN40_INTERNAL_8f5ec3a8_4_k_cu_b20646a9_273864cuda3std3__45__cpo3endE,@object
	.size		_ZN40_INTERNAL_8f5ec3a8_4_k_cu_b20646a9_273864cuda3std3__45__cpo3endE,(_ZN40_INTERNAL_8f5ec3a8_4_k_cu_b20646a9_273864cuda3std3__419piecewise_constructE - _ZN40_INTERNAL_8f5ec3a8_4_k_cu_b20646a9_273864cuda3std3__45__cpo3endE)
_ZN40_INTERNAL_8f5ec3a8_4_k_cu_b20646a9_273864cuda3std3__45__cpo3endE:
	.zero		1
	.type		_ZN40_INTERNAL_8f5ec3a8_4_k_cu_b20646a9_273864cuda3std3__419piecewise_constructE,@object
	.size		_ZN40_INTERNAL_8f5ec3a8_4_k_cu_b20646a9_273864cuda3std3__419piecewise_constructE,(_ZN40_INTERNAL_8f5ec3a8_4_k_cu_b20646a9_273864cuda3std3__45__cpo4cendE - _ZN40_INTERNAL_8f5ec3a8_4_k_cu_b20646a9_273864cuda3std3__419piecewise_constructE)
_ZN40_INTERNAL_8f5ec3a8_4_k_cu_b20646a9_273864cuda3std3__419piecewise_constructE:
	.zero		1
	.type		_ZN40_INTERNAL_8f5ec3a8_4_k_cu_b20646a9_273864cuda3std3__45__cpo4cendE,@object
	.size		_ZN40_INTERNAL_8f5ec3a8_4_k_cu_b20646a9_273864cuda3std3__45__cpo4cendE,(_ZN40_INTERNAL_8f5ec3a8_4_k_cu_b20646a9_273864cuda3std6ranges3__45__cpo4swapE - _ZN40_INTERNAL_8f5ec3a8_4_k_cu_b20646a9_273864cuda3std3__45__cpo4cendE)
_ZN40_INTERNAL_8f5ec3a8_4_k_cu_b20646a9_273864cuda3std3__45__cpo4cendE:
	.zero		1
	.type		_ZN40_INTERNAL_8f5ec3a8_4_k_cu_b20646a9_273864cuda3std6ranges3__45__cpo4swapE,@object
	.size		_ZN40_INTERNAL_8f5ec3a8_4_k_cu_b20646a9_273864cuda3std6ranges3__45__cpo4swapE,(.L_8 - _ZN40_INTERNAL_8f5ec3a8_4_k_cu_b20646a9_273864cuda3std6ranges3__45__cpo4swapE)
_ZN40_INTERNAL_8f5ec3a8_4_k_cu_b20646a9_273864cuda3std6ranges3__45__cpo4swapE:
	.zero		1
.L_8:


//--------------------- .nv.constant0._ZN7cutlass13device_kernelINS_4gemm6kernel13GemmUniversalIN4cute5tupleIJiiiiEEENS1_10collective13CollectiveMmaINS1_34MainloopSm90TmaGmmaWarpSpecializedILi2ENS5_IJNS4_1CILi2EEENSA_ILi4EEENSA_ILi1EEEEEENS1_35KernelTmaWarpSpecializedCooperativeEEENS5_IJNSA_ILi128EEENSA_ILi256EEENSA_ILi64EEEEEEfNS5_IJlSD_lEEEfSL_NS4_8TiledMMAINS4_8MMA_AtomIJNS4_4SM904GMMA30MMA_64x256x8_F32TF32TF32_SS_TNILNSP_7ScaleInE1ELSR_1EEEEEENS4_6LayoutINS5_IJSB_SD_SD_EEENS5_IJSD_NSA_ILi0EEESW_EEEEENS5_IJNS4_10UnderscoreESZ_SZ_EEEEENS4_23SM90_TMA_LOAD_MULTICASTENS4_14ComposedLayoutINS4_7SwizzleILi3ELi4ELi3EEENS4_18smem_ptr_flag_bitsILi32EEENSU_INS5_IJNSA_ILi8EEENSA_ILi32EEEEEENS5_IJS19_SD_EEEEEEEvNS4_8identityES12_S1D_vS1E_EENS_8epilogue10collective6detail29Sm90TmaWarpSpecializedAdapterINS1H_15DefaultEpilogueIfSL_SL_NS1G_6thread17LinearCombinationIfLi1EffLNS1L_9ScaleType4KindE0ELNS_15FloatRoundStyleE2EfEENS1_15EpilogueDefaultEEEEEvvEEEEvNT_6ParamsE --------------------------
	.section	.nv.constant0._ZN7cutlass13device_kernelINS_4gemm6kernel13GemmUniversalIN4cute5tupleIJiiiiEEENS1_10collective13CollectiveMmaINS1_34MainloopSm90TmaGmmaWarpSpecializedILi2ENS5_IJNS4_1CILi2EEENSA_ILi4EEENSA_ILi1EEEEEENS1_35KernelTmaWarpSpecializedCooperativeEEENS5_IJNSA_ILi128EEENSA_ILi256EEENSA_ILi64EEEEEEfNS5_IJlSD_lEEEfSL_NS4_8TiledMMAINS4_8MMA_AtomIJNS4_4SM904GMMA30MMA_64x256x8_F32TF32TF32_SS_TNILNSP_7ScaleInE1ELSR_1EEEEEENS4_6LayoutINS5_IJSB_SD_SD_EEENS5_IJSD_NSA_ILi0EEESW_EEEEENS5_IJNS4_10UnderscoreESZ_SZ_EEEEENS4_23SM90_TMA_LOAD_MULTICASTENS4_14ComposedLayoutINS4_7SwizzleILi3ELi4ELi3EEENS4_18smem_ptr_flag_bitsILi32EEENSU_INS5_IJNSA_ILi8EEENSA_ILi32EEEEEENS5_IJS19_SD_EEEEEEEvNS4_8identityES12_S1D_vS1E_EENS_8epilogue10collective6detail29Sm90TmaWarpSpecializedAdapterINS1H_15DefaultEpilogueIfSL_SL_NS1G_6thread17LinearCombinationIfLi1EffLNS1L_9ScaleType4KindE0ELNS_15FloatRoundStyleE2EfEENS1_15EpilogueDefaultEEEEEvvEEEEvNT_6ParamsE,"a",@progbits
	.sectionflags	@""
	.align	4
.nv.constant0._ZN7cutlass13device_kernelINS_4gemm6kernel13GemmUniversalIN4cute5tupleIJiiiiEEENS1_10collective13CollectiveMmaINS1_34MainloopSm90TmaGmmaWarpSpecializedILi2ENS5_IJNS4_1CILi2EEENSA_ILi4EEENSA_ILi1EEEEEENS1_35KernelTmaWarpSpecializedCooperativeEEENS5_IJNSA_ILi128EEENSA_ILi256EEENSA_ILi64EEEEEEfNS5_IJlSD_lEEEfSL_NS4_8TiledMMAINS4_8MMA_AtomIJNS4_4SM904GMMA30MMA_64x256x8_F32TF32TF32_SS_TNILNSP_7ScaleInE1ELSR_1EEEEEENS4_6LayoutINS5_IJSB_SD_SD_EEENS5_IJSD_NSA_ILi0EEESW_EEEEENS5_IJNS4_10UnderscoreESZ_SZ_EEEEENS4_23SM90_TMA_LOAD_MULTICASTENS4_14ComposedLayoutINS4_7SwizzleILi3ELi4ELi3EEENS4_18smem_ptr_flag_bitsILi32EEENSU_INS5_IJNSA_ILi8EEENSA_ILi32EEEEEENS5_IJS19_SD_EEEEEEEvNS4_8identityES12_S1D_vS1E_EENS_8epilogue10collective6detail29Sm90TmaWarpSpecializedAdapterINS1H_15DefaultEpilogueIfSL_SL_NS1G_6thread17LinearCombinationIfLi1EffLNS1L_9ScaleType4KindE0ELNS_15FloatRoundStyleE2EfEENS1_15EpilogueDefaultEEEEEvvEEEEvNT_6ParamsE:
	.zero		1664


//--------------------- SYMBOLS --------------------------

	.type		.nv.reservedSmem.offset0,@object
	.size		.nv.reservedSmem.offset0,0x4
	.type		__assertfail,@function
